	.headerflags	@"EF_CUDA_TEXMODE_UNIFIED EF_CUDA_64BIT_ADDRESS EF_CUDA_SM80 EF_CUDA_VIRTUAL_SM(EF_CUDA_SM80)"
	.elftype	@"ET_EXEC"


//--------------------- .nv.info                  --------------------------
	.section	.nv.info,"",@"SHT_CUDA_INFO"
	.align	4


	//----- nvinfo : EIATTR_REGCOUNT
	.align		4
        /*0000*/ 	.byte	0x04, 0x2f
        /*0002*/ 	.short	(.L_1 - .L_0)
	.align		4
.L_0:
        /*0004*/ 	.word	index@(candidate4)
        /*0008*/ 	.word	0x0000002b


	//----- nvinfo : EIATTR_MAX_STACK_SIZE
	.align		4
.L_1:
        /*000c*/ 	.byte	0x04, 0x23
        /*000e*/ 	.short	(.L_3 - .L_2)
	.align		4
.L_2:
        /*0010*/ 	.word	index@(candidate4)
        /*0014*/ 	.word	0x00000000


	//----- nvinfo : EIATTR_MIN_STACK_SIZE
	.align		4
.L_3:
        /*0018*/ 	.byte	0x04, 0x12
        /*001a*/ 	.short	(.L_5 - .L_4)
	.align		4
.L_4:
        /*001c*/ 	.word	index@(candidate4)
        /*0020*/ 	.word	0x00000000


	//----- nvinfo : EIATTR_FRAME_SIZE
	.align		4
.L_5:
        /*0024*/ 	.byte	0x04, 0x11
        /*0026*/ 	.short	(.L_7 - .L_6)
	.align		4
.L_6:
        /*0028*/ 	.word	index@(candidate4)
        /*002c*/ 	.word	0x00000000
.L_7:


//--------------------- .nv.info.candidate4       --------------------------
	.section	.nv.info.candidate4,"",@"SHT_CUDA_INFO"
	.align	4


	//----- nvinfo : EIATTR_CUDA_API_VERSION
	.align		4
        /*0000*/ 	.byte	0x04, 0x37
        /*0002*/ 	.short	(.L_9 - .L_8)
.L_8:
        /*0004*/ 	.word	0x00000075


	//----- nvinfo : EIATTR_SW2861232_WAR
	.align		4
.L_9:
        /*0008*/ 	.byte	0x01, 0x35
	.zero		2


	//----- nvinfo : EIATTR_PARAM_CBANK
	.align		4
        /*000c*/ 	.byte	0x04, 0x0a
        /*000e*/ 	.short	(.L_11 - .L_10)
	.align		4
.L_10:
        /*0010*/ 	.word	index@(.nv.constant0.candidate4)
        /*0014*/ 	.short	0x0160
        /*0016*/ 	.short	0x0018


	//----- nvinfo : EIATTR_CBANK_PARAM_SIZE
	.align		4
.L_11:
        /*0018*/ 	.byte	0x03, 0x19
        /*001a*/ 	.short	0x0018


	//----- nvinfo : EIATTR_KPARAM_INFO
	.align		4
        /*001c*/ 	.byte	0x04, 0x17
        /*001e*/ 	.short	(.L_13 - .L_12)
.L_12:
        /*0020*/ 	.word	0x00000000
        /*0024*/ 	.short	0x0002
        /*0026*/ 	.short	0x0010
        /*0028*/ 	.byte	0x00, 0xf0, 0x21, 0x00


	//----- nvinfo : EIATTR_KPARAM_INFO
	.align		4
.L_13:
        /*002c*/ 	.byte	0x04, 0x17
        /*002e*/ 	.short	(.L_15 - .L_14)
.L_14:
        /*0030*/ 	.word	0x00000000
        /*0034*/ 	.short	0x0001
        /*0036*/ 	.short	0x0008
        /*0038*/ 	.byte	0x00, 0xf0, 0x21, 0x00


	//----- nvinfo : EIATTR_KPARAM_INFO
	.align		4
.L_15:
        /*003c*/ 	.byte	0x04, 0x17
        /*003e*/ 	.short	(.L_17 - .L_16)
.L_16:
        /*0040*/ 	.word	0x00000000
        /*0044*/ 	.short	0x0000
        /*0046*/ 	.short	0x0000
        /*0048*/ 	.byte	0x00, 0xf0, 0x21, 0x00


	//----- nvinfo : EIATTR_MAXREG_COUNT
	.align		4
.L_17:
        /*004c*/ 	.byte	0x03, 0x1b
        /*004e*/ 	.short	0x0080


	//----- nvinfo : EIATTR_EXIT_INSTR_OFFSETS
	.align		4
        /*0050*/ 	.byte	0x04, 0x1c
        /*0052*/ 	.short	(.L_19 - .L_18)


	//   ....[0]....
.L_18:
        /*0054*/ 	.word	0x000022e0


	//----- nvinfo : EIATTR_MAX_THREADS
	.align		4
.L_19:
        /*0058*/ 	.byte	0x04, 0x05
        /*005a*/ 	.short	(.L_21 - .L_20)
.L_20:
        /*005c*/ 	.word	0x00000188
        /*0060*/ 	.word	0x00000001
        /*0064*/ 	.word	0x00000001


	//----- nvinfo : EIATTR_CRS_STACK_SIZE
	.align		4
.L_21:
        /*0068*/ 	.byte	0x04, 0x1e
        /*006a*/ 	.short	(.L_23 - .L_22)
.L_22:
        /*006c*/ 	.word	0x00000000
.L_23:


//--------------------- .nv.rel.action            --------------------------
	.section	.nv.rel.action,"",@"SHT_CUDA_RELOCINFO"
	.align	8
	.sectionentsize	8
        /*0000*/ 	.byte	0x4b, 0x00, 0x00, 0x00, 0x00, 0x00, 0x00, 0x00, 0x00, 0x02, 0x02, 0x08, 0x10, 0x0a, 0x2f, 0x22
        /* <DEDUP_REMOVED lines=13> */


//--------------------- .nv.constant0.candidate4  --------------------------
	.section	.nv.constant0.candidate4,"a",@progbits
	.align	4
.nv.constant0.candidate4:
	.zero		376


//--------------------- .text.candidate4          --------------------------
	.section	.text.candidate4,"ax",@progbits
	.sectionflags	@"SHF_BARRIERS=1"
	.sectioninfo	@"SHI_REGISTERS=43"
	.align	128
        .global         candidate4
        .type           candidate4,@function
        .size           candidate4,(.L_x_9 - candidate4)
        .other          candidate4,@"STO_CUDA_ENTRY STV_DEFAULT"
candidate4:
.text.candidate4:
[----:B------:R-:W-:-:S02]  /*0000*/  IMAD.MOV.U32 R1, RZ, RZ, c[0x0][0x28] ;  /* 0x00000a00ff017624 */ /* 0x000fc400078e00ff */
[----:B------:R-:W0:Y:S01]  /*0010*/  S2R R3, SR_TID.X ;  /* 0x0000000000037919 */ /* 0x000e220000002100 */
[----:B------:R-:W-:Y:S01]  /*0020*/  IMAD.MOV.U32 R8, RZ, RZ, RZ ;  /* 0x000000ffff087224 */ /* 0x000fe200078e00ff */
[----:B------:R-:W-:Y:S01]  /*0030*/  HFMA2.MMA R34, -RZ, RZ, 0, 0 ;  /* 0x00000000ff227435 */ /* 0x000fe200000001ff */
[----:B------:R-:W-:Y:S01]  /*0040*/  IMAD.MOV.U32 R22, RZ, RZ, RZ ;  /* 0x000000ffff167224 */ /* 0x000fe200078e00ff */
[----:B------:R-:W-:Y:S01]  /*0050*/  HFMA2.MMA R24, -RZ, RZ, 0, 0 ;  /* 0x00000000ff187435 */ /* 0x000fe200000001ff */
[----:B------:R-:W-:Y:S01]  /*0060*/  MOV R32, RZ ;  /* 0x000000ff00207202 */ /* 0x000fe20000000f00 */
[----:B------:R-:W-:Y:S01]  /*0070*/  IMAD.MOV.U32 R30, RZ, RZ, RZ ;  /* 0x000000ffff1e7224 */ /* 0x000fe200078e00ff */
[----:B------:R-:W-:Y:S01]  /*0080*/  HFMA2.MMA R18, -RZ, RZ, 0, 0 ;  /* 0x00000000ff127435 */ /* 0x000fe200000001ff */
[----:B------:R-:W-:Y:S01]  /*0090*/  IMAD.MOV.U32 R14, RZ, RZ, RZ ;  /* 0x000000ffff0e7224 */ /* 0x000fe200078e00ff */
[----:B------:R-:W-:Y:S01]  /*00a0*/  MOV R26, RZ ;  /* 0x000000ff001a7202 */ /* 0x000fe20000000f00 */
[----:B------:R-:W-:Y:S01]  /*00b0*/  IMAD.MOV.U32 R16, RZ, RZ, RZ ;  /* 0x000000ffff107224 */ /* 0x000fe200078e00ff */
[----:B------:R-:W-:Y:S01]  /*00c0*/  ULDC.64 UR4, c[0x0][0x118] ;  /* 0x0000460000047ab9 */ /* 0x000fe20000000a00 */
[----:B------:R-:W-:Y:S01]  /*00d0*/  IMAD.MOV.U32 R28, RZ, RZ, RZ ;  /* 0x000000ffff1c7224 */ /* 0x000fe200078e00ff */
[----:B0-----:R-:W-:-:S02]  /*00e0*/  IADD3 R9, R3, 0x32, RZ ;  /* 0x0000003203097810 */ /* 0x001fc40007ffe0ff */
[C---:B------:R-:W-:Y:S02]  /*00f0*/  IADD3 R35, R3.reuse, 0x2b, RZ ;  /* 0x0000002b03237810 */ /* 0x040fe40007ffe0ff */
[----:B------:R-:W-:Y:S01]  /*0100*/  IADD3 R23, R3, 0x24, RZ ;  /* 0x0000002403177810 */ /* 0x000fe20007ffe0ff */
[----:B------:R-:W-:Y:S01]  /*0110*/  IMAD.HI R5, R9, -0x7047dc11, R8 ;  /* 0x8fb823ef09057827 */ /* 0x000fe200078e0208 */
[C---:B------:R-:W-:Y:S02]  /*0120*/  IADD3 R33, R3.reuse, 0x1d, RZ ;  /* 0x0000001d03217810 */ /* 0x040fe40007ffe0ff */
[----:B------:R-:W-:Y:S01]  /*0130*/  IADD3 R25, R3, 0xf, RZ ;  /* 0x0000000f03197810 */ /* 0x000fe20007ffe0ff */
[----:B------:R-:W-:Y:S01]  /*0140*/  IMAD.HI R7, R35, -0x7047dc11, R34 ;  /* 0x8fb823ef23077827 */ /* 0x000fe200078e0222 */
[----:B------:R-:W-:Y:S02]  /*0150*/  SHF.R.U32.HI R6, RZ, 0x1f, R5 ;  /* 0x0000001fff067819 */ /* 0x000fe40000011605 */
[----:B------:R-:W-:Y:S01]  /*0160*/  IADD3 R31, R3, 0x16, RZ ;  /* 0x00000016031f7810 */ /* 0x000fe20007ffe0ff */
[----:B------:R-:W-:Y:S01]  /*0170*/  IMAD.HI R10, R23, -0x7047dc11, R22 ;  /* 0x8fb823ef170a7827 */ /* 0x000fe200078e0216 */
[----:B------:R-:W-:-:S02]  /*0180*/  LEA.HI.SX32 R6, R5, R6, 0x1b ;  /* 0x0000000605067211 */ /* 0x000fc400078fdaff */
[----:B------:R-:W-:Y:S01]  /*0190*/  SHF.R.U32.HI R8, RZ, 0x1f, R7 ;  /* 0x0000001fff087819 */ /* 0x000fe20000011607 */
[----:B------:R-:W-:Y:S01]  /*01a0*/  IMAD.HI R13, R33, -0x7047dc11, R32 ;  /* 0x8fb823ef210d7827 */ /* 0x000fe200078e0220 */
[----:B------:R-:W-:Y:S02]  /*01b0*/  IADD3 R15, R3, 0x1e, RZ ;  /* 0x0000001e030f7810 */ /* 0x000fe40007ffe0ff */
[----:B------:R-:W-:Y:S01]  /*01c0*/  LEA.HI.SX32 R8, R7, R8, 0x1b ;  /* 0x0000000807087211 */ /* 0x000fe200078fdaff */
[----:B------:R-:W-:Y:S01]  /*01d0*/  IMAD R6, R6, -0x39, R9 ;  /* 0xffffffc706067824 */ /* 0x000fe200078e0209 */
[----:B------:R-:W-:Y:S01]  /*01e0*/  SHF.R.U32.HI R9, RZ, 0x1f, R10 ;  /* 0x0000001fff097819 */ /* 0x000fe2000001160a */
[----:B------:R-:W-:Y:S01]  /*01f0*/  IMAD.HI R12, R25, -0x7047dc11, R24 ;  /* 0x8fb823ef190c7827 */ /* 0x000fe200078e0218 */
[----:B------:R-:W-:Y:S02]  /*0200*/  IADD3 R17, R3, 0x2c, RZ ;  /* 0x0000002c03117810 */ /* 0x000fe40007ffe0ff */
[----:B------:R-:W-:Y:S01]  /*0210*/  LEA.HI.SX32 R9, R10, R9, 0x1b ;  /* 0x000000090a097211 */ /* 0x000fe200078fdaff */
[----:B------:R-:W-:Y:S01]  /*0220*/  IMAD.HI R21, R31, -0x7047dc11, R30 ;  /* 0x8fb823ef1f157827 */ /* 0x000fe200078e021e */
[----:B------:R-:W-:-:S02]  /*0230*/  IADD3 R29, R3, 0x8, RZ ;  /* 0x00000008031d7810 */ /* 0x000fc40007ffe0ff */
[----:B------:R-:W-:Y:S01]  /*0240*/  IADD3 R19, R3, 0x25, RZ ;  /* 0x0000002503137810 */ /* 0x000fe20007ffe0ff */
[----:B------:R-:W-:Y:S01]  /*0250*/  IMAD.HI R5, R15, -0x7047dc11, R14 ;  /* 0x8fb823ef0f057827 */ /* 0x000fe200078e020e */
[----:B------:R-:W-:Y:S02]  /*0260*/  SHF.R.U32.HI R14, RZ, 0x1f, R13 ;  /* 0x0000001fff0e7819 */ /* 0x000fe4000001160d */
[C---:B------:R-:W-:Y:S01]  /*0270*/  IADD3 R27, R3.reuse, 0x33, RZ ;  /* 0x00000033031b7810 */ /* 0x040fe20007ffe0ff */
[----:B------:R-:W-:Y:S01]  /*0280*/  IMAD R8, R8, -0x39, R35 ;  /* 0xffffffc708087824 */ /* 0x000fe200078e0223 */
[----:B------:R-:W-:Y:S01]  /*0290*/  IADD3 R11, R3, 0x17, RZ ;  /* 0x00000017030b7810 */ /* 0x000fe20007ffe0ff */
[----:B------:R-:W-:Y:S01]  /*02a0*/  IMAD R9, R9, -0x39, R23 ;  /* 0xffffffc709097824 */ /* 0x000fe200078e0217 */
[----:B------:R-:W-:Y:S01]  /*02b0*/  SHF.R.U32.HI R23, RZ, 0x1f, R12 ;  /* 0x0000001fff177819 */ /* 0x000fe2000001160c */
[----:B------:R-:W-:Y:S01]  /*02c0*/  IMAD.HI R2, R17, -0x7047dc11, R16 ;  /* 0x8fb823ef11027827 */ /* 0x000fe200078e0210 */
[----:B------:R-:W-:-:S02]  /*02d0*/  SHF.R.U32.HI R16, RZ, 0x1f, R21 ;  /* 0x0000001fff107819 */ /* 0x000fc40000011615 */
[----:B------:R-:W-:Y:S01]  /*02e0*/  MOV R10, RZ ;  /* 0x000000ff000a7202 */ /* 0x000fe20000000f00 */
[----:B------:R-:W-:Y:S01]  /*02f0*/  IMAD.HI R20, R29, -0x7047dc11, R28 ;  /* 0x8fb823ef1d147827 */ /* 0x000fe200078e021c */
[----:B------:R-:W-:Y:S02]  /*0300*/  LEA.HI.SX32 R14, R13, R14, 0x1b ;  /* 0x0000000e0d0e7211 */ /* 0x000fe400078fdaff */
[----:B------:R-:W-:Y:S01]  /*0310*/  ISETP.GE.AND P1, PT, R8, 0x1, PT ;  /* 0x000000010800780c */ /* 0x000fe20003f26270 */
[----:B------:R-:W-:Y:S01]  /*0320*/  IMAD.HI R4, R19, -0x7047dc11, R18 ;  /* 0x8fb823ef13047827 */ /* 0x000fe200078e0212 */
[----:B------:R-:W-:Y:S02]  /*0330*/  ISETP.GE.AND P2, PT, R9, 0x1, PT ;  /* 0x000000010900780c */ /* 0x000fe40003f46270 */
[----:B------:R-:W-:Y:S01]  /*0340*/  IADD3 R13, R3, 0x10, RZ ;  /* 0x00000010030d7810 */ /* 0x000fe20007ffe0ff */
[----:B------:R-:W-:Y:S01]  /*0350*/  IMAD.HI R0, R27, -0x7047dc11, R26 ;  /* 0x8fb823ef1b007827 */ /* 0x000fe200078e021a */
[----:B------:R-:W-:-:S02]  /*0360*/  LEA.HI.SX32 R18, R12, R23, 0x1b ;  /* 0x000000170c127211 */ /* 0x000fc400078fdaff */
[----:B------:R-:W-:Y:S01]  /*0370*/  LEA.HI.SX32 R16, R21, R16, 0x1b ;  /* 0x0000001015107211 */ /* 0x000fe200078fdaff */
[----:B------:R-:W-:Y:S01]  /*0380*/  IMAD.MOV.U32 R12, RZ, RZ, RZ ;  /* 0x000000ffff0c7224 */ /* 0x000fe200078e00ff */
[----:B------:R-:W-:Y:S01]  /*0390*/  SHF.R.U32.HI R21, RZ, 0x1f, R20 ;  /* 0x0000001fff157819 */ /* 0x000fe20000011614 */
[----:B------:R-:W-:Y:S01]  /*03a0*/  IMAD.HI R7, R11, -0x7047dc11, R10 ;  /* 0x8fb823ef0b077827 */ /* 0x000fe200078e020a */
[----:B------:R-:W-:Y:S02]  /*03b0*/  ISETP.GE.AND P0, PT, R6, 0x1, PT ;  /* 0x000000010600780c */ /* 0x000fe40003f06270 */
[----:B------:R-:W-:Y:S01]  /*03c0*/  SHF.R.U32.HI R23, RZ, 0x1f, R2 ;  /* 0x0000001fff177819 */ /* 0x000fe20000011602 */
[----:B------:R-:W-:Y:S01]  /*03d0*/  IMAD.HI R10, R13, -0x7047dc11, R12 ;  /* 0x8fb823ef0d0a7827 */ /* 0x000fe200078e020c */
[----:B------:R-:W-:Y:S02]  /*03e0*/  LEA.HI.SX32 R12, R20, R21, 0x1b ;  /* 0x00000015140c7211 */ /* 0x000fe400078fdaff */
[----:B------:R-:W-:Y:S01]  /*03f0*/  SHF.R.U32.HI R21, RZ, 0x1f, R0 ;  /* 0x0000001fff157819 */ /* 0x000fe20000011600 */
[----:B------:R-:W-:Y:S01]  /*0400*/  IMAD R14, R14, -0x39, R33 ;  /* 0xffffffc70e0e7824 */ /* 0x000fe200078e0221 */
[----:B------:R-:W-:Y:S01]  /*0410*/  LEA.HI.SX32 R23, R2, R23, 0x1b ;  /* 0x0000001702177211 */ /* 0x000fe200078fdaff */
[----:B------:R-:W-:Y:S01]  /*0420*/  IMAD R12, R12, -0x39, R29 ;  /* 0xffffffc70c0c7824 */ /* 0x000fe200078e021d */
[----:B------:R-:W-:Y:S01]  /*0430*/  LEA.HI.SX32 R21, R0, R21, 0x1b ;  /* 0x0000001500157211 */ /* 0x000fe200078fdaff */
[----:B------:R-:W0:Y:S01]  /*0440*/  @P1 S2R R29, SR_CTAID.X ;  /* 0x00000000001d1919 */ /* 0x000e220000002500 */
[----:B------:R-:W-:Y:S01]  /*0450*/  ISETP.GE.AND P3, PT, R14, 0x1, PT ;  /* 0x000000010e00780c */ /* 0x000fe20003f66270 */
[----:B------:R-:W-:Y:S01]  /*0460*/  IMAD R16, R16, -0x39, R31 ;  /* 0xffffffc710107824 */ /* 0x000fe200078e021f */
[----:B------:R-:W-:Y:S01]  /*0470*/  SHF.R.U32.HI R2, RZ, 0x1f, R7 ;  /* 0x0000001fff027819 */ /* 0x000fe20000011607 */
[----:B------:R-:W1:Y:S01]  /*0480*/  @P2 S2R R0, SR_CTAID.X ;  /* 0x0000000000002919 */ /* 0x000e620000002500 */
[----:B------:R-:W-:Y:S01]  /*0490*/  IMAD R26, R21, -0x39, R27 ;  /* 0xffffffc7151a7824 */ /* 0x000fe200078e021b */
[----:B------:R-:W-:Y:S01]  /*04a0*/  SHF.R.U32.HI R20, RZ, 0x1f, R5 ;  /* 0x0000001fff147819 */ /* 0x000fe20000011605 */
[----:B------:R-:W-:Y:S01]  /*04b0*/  IMAD R18, R18, -0x39, R25 ;  /* 0xffffffc712127824 */ /* 0x000fe200078e0219 */
[----:B------:R-:W2:Y:S01]  /*04c0*/  @P0 S2R R31, SR_CTAID.X ;  /* 0x00000000001f0919 */ /* 0x000ea20000002500 */
[----:B------:R-:W-:Y:S01]  /*04d0*/  ISETP.GE.AND P5, PT, R16, 0x1, PT ;  /* 0x000000011000780c */ /* 0x000fe20003fa6270 */
[----:B------:R-:W-:Y:S01]  /*04e0*/  IMAD R23, R23, -0x39, R17 ;  /* 0xffffffc717177824 */ /* 0x000fe200078e0211 */
[----:B------:R-:W-:-:S02]  /*04f0*/  LEA.HI.SX32 R35, R7, R2, 0x1b ;  /* 0x0000000207237211 */ /* 0x000fc400078fdaff */
[----:B------:R-:W-:Y:S01]  /*0500*/  ISETP.GE.AND P6, PT, R18, 0x1, PT ;  /* 0x000000011200780c */ /* 0x000fe20003fc6270 */
[----:B------:R-:W3:Y:S01]  /*0510*/  @P3 S2R R21, SR_CTAID.X ;  /* 0x0000000000153919 */ /* 0x000ee20000002500 */
[----:B------:R-:W-:Y:S01]  /*0520*/  SHF.R.U32.HI R7, RZ, 0x1f, R10 ;  /* 0x0000001fff077819 */ /* 0x000fe2000001160a */
[----:B------:R-:W-:Y:S01]  /*0530*/  IMAD R35, R35, -0x39, R11 ;  /* 0xffffffc723237824 */ /* 0x000fe200078e020b */
[----:B------:R-:W-:Y:S01]  /*0540*/  SHF.R.U32.HI R25, RZ, 0x1f, R4 ;  /* 0x0000001fff197819 */ /* 0x000fe20000011604 */
[----:B------:R-:W-:Y:S01]  /*0550*/  @P3 IMAD.MOV.U32 R17, RZ, RZ, 0x4 ;  /* 0x00000004ff113424 */ /* 0x000fe200078e00ff */
[----:B------:R-:W-:Y:S01]  /*0560*/  LEA.HI.SX32 R7, R10, R7, 0x1b ;  /* 0x000000070a077211 */ /* 0x000fe200078fdaff */
[----:B------:R-:W-:Y:S01]  /*0570*/  @P1 IMAD.MOV.U32 R10, RZ, RZ, RZ ;  /* 0x000000ffff0a1224 */ /* 0x000fe200078e00ff */
[----:B------:R-:W-:Y:S01]  /*0580*/  @P1 IADD3 R11, R3, 0x310, RZ ;  /* 0x00000310030b1810 */ /* 0x000fe20007ffe0ff */
[----:B------:R-:W4:Y:S01]  /*0590*/  @P5 S2R R27, SR_CTAID.X ;  /* 0x00000000001b5919 */ /* 0x000f220000002500 */
[----:B------:R-:W-:Y:S01]  /*05a0*/  LEA.HI.SX32 R5, R5, R20, 0x1b ;  /* 0x0000001405057211 */ /* 0x000fe200078fdaff */
[----:B0-----:R-:W-:Y:S01]  /*05b0*/  @P1 IMAD R29, R29, 0x1880, R8 ;  /* 0x000018801d1d1824 */ /* 0x001fe200078e0208 */
[----:B------:R-:W-:Y:S01]  /*05c0*/  @P0 MOV R8, RZ ;  /* 0x000000ff00080202 */ /* 0x000fe20000000f00 */
[----:B------:R-:W0:Y:S01]  /*05d0*/  @P6 S2R R33, SR_CTAID.X ;  /* 0x0000000000216919 */ /* 0x000e220000002500 */
[----:B------:R-:W-:Y:S01]  /*05e0*/  LEA.HI.SX32 R25, R4, R25, 0x1b ;  /* 0x0000001904197211 */ /* 0x000fe200078fdaff */
[----:B-1----:R-:W-:Y:S01]  /*05f0*/  @P2 IMAD R0, R0, 0x1880, R9 ;  /* 0x0000188000002824 */ /* 0x002fe200078e0209 */
[----:B------:R-:W-:Y:S01]  /*0600*/  @P0 IADD3 R9, R3, 0x188, RZ ;  /* 0x0000018803090810 */ /* 0x000fe20007ffe0ff */
[----:B------:R-:W-:Y:S01]  /*0610*/  @P1 IMAD.HI R4, R11, -0x7047dc11, R10 ;  /* 0x8fb823ef0b041827 */ /* 0x000fe200078e020a */
[----:B------:R-:W-:-:S02]  /*0620*/  @P5 IADD3 R11, R3, 0x7a8, RZ ;  /* 0x000007a8030b5810 */ /* 0x000fc40007ffe0ff */
[----:B------:R-:W-:Y:S01]  /*0630*/  @P5 MOV R10, RZ ;  /* 0x000000ff000a5202 */ /* 0x000fe20000000f00 */
[----:B------:R-:W-:Y:S01]  /*0640*/  @P0 IMAD.HI R2, R9, -0x7047dc11, R8 ;  /* 0x8fb823ef09020827 */ /* 0x000fe200078e0208 */
[----:B------:R-:W-:Y:S02]  /*0650*/  @P2 IADD3 R9, R3, 0x498, RZ ;  /* 0x0000049803092810 */ /* 0x000fe40007ffe0ff */
[----:B------:R-:W-:Y:S01]  /*0660*/  @P2 MOV R8, RZ ;  /* 0x000000ff00082202 */ /* 0x000fe20000000f00 */
[----:B------:R-:W-:Y:S01]  /*0670*/  IMAD R5, R5, -0x39, R15 ;  /* 0xffffffc705057824 */ /* 0x000fe200078e020f */
[----:B------:R-:W-:Y:S01]  /*0680*/  @P3 IADD3 R15, R3, 0x620, RZ ;  /* 0x00000620030f3810 */ /* 0x000fe20007ffe0ff */
[----:B--2---:R-:W-:Y:S01]  /*0690*/  @P0 IMAD R31, R31, 0x1880, R6 ;  /* 0x000018801f1f0824 */ /* 0x004fe200078e0206 */
[----:B------:R-:W-:Y:S01]  /*06a0*/  ISETP.GE.AND P4, PT, R12, 0x1, PT ;  /* 0x000000010c00780c */ /* 0x000fe20003f86270 */
[----:B---3--:R-:W-:Y:S02]  /*06b0*/  @P3 IMAD R21, R21, 0x1880, R14 ;  /* 0x0000188015153824 */ /* 0x008fe400078e020e */
[----:B------:R-:W-:Y:S01]  /*06c0*/  @P2 IMAD.HI R6, R9, -0x7047dc11, R8 ;  /* 0x8fb823ef09062827 */ /* 0x000fe200078e0208 */
[----:B------:R-:W-:-:S02]  /*06d0*/  @P6 IADD3 R9, R3, 0x930, RZ ;  /* 0x0000093003096810 */ /* 0x000fc40007ffe0ff */
[----:B------:R-:W-:Y:S01]  /*06e0*/  @P3 IADD3 R21, R21, -0x39, RZ ;  /* 0xffffffc715153810 */ /* 0x000fe20007ffe0ff */
[----:B------:R-:W-:Y:S01]  /*06f0*/  @P3 IMAD.MOV.U32 R14, RZ, RZ, RZ ;  /* 0x000000ffff0e3224 */ /* 0x000fe200078e00ff */
[----:B------:R-:W-:Y:S01]  /*0700*/  @P0 IADD3 R31, R31, -0x39, RZ ;  /* 0xffffffc71f1f0810 */ /* 0x000fe20007ffe0ff */
[----:B------:R-:W-:Y:S02]  /*0710*/  @P6 IMAD.MOV.U32 R8, RZ, RZ, RZ ;  /* 0x000000ffff086224 */ /* 0x000fe400078e00ff */
[----:B------:R-:W-:Y:S01]  /*0720*/  @P5 IMAD.HI R10, R11, -0x7047dc11, R10 ;  /* 0x8fb823ef0b0a5827 */ /* 0x000fe200078e020a */
[----:B------:R-:W-:-:S03]  /*0730*/  @P0 SHF.R.U32.HI R11, RZ, 0x1f, R2 ;  /* 0x0000001fff0b0819 */ /* 0x000fc60000011602 */
[----:B------:R-:W-:Y:S01]  /*0740*/  @P3 IMAD.HI R14, R15, -0x7047dc11, R14 ;  /* 0x8fb823ef0f0e3827 */ /* 0x000fe200078e020e */
[----:B------:R-:W-:-:S03]  /*0750*/  @P0 LEA.HI.SX32 R2, R2, R11, 0x1b ;  /* 0x0000000b02020211 */ /* 0x000fc600078fdaff */
[----:B------:R-:W-:Y:S01]  /*0760*/  @P6 IMAD.HI R8, R9, -0x7047dc11, R8 ;  /* 0x8fb823ef09086827 */ /* 0x000fe200078e0208 */
[----:B------:R-:W-:Y:S02]  /*0770*/  @P2 SHF.R.U32.HI R9, RZ, 0x1f, R6 ;  /* 0x0000001fff092819 */ /* 0x000fe40000011606 */
[----:B------:R-:W-:Y:S01]  /*0780*/  @P3 SHF.R.U32.HI R11, RZ, 0x1f, R14 ;  /* 0x0000001fff0b3819 */ /* 0x000fe2000001160e */
[----:B------:R-:W-:Y:S01]  /*0790*/  IMAD R7, R7, -0x39, R13 ;  /* 0xffffffc707077824 */ /* 0x000fe200078e020d */
[----:B------:R-:W-:Y:S01]  /*07a0*/  @P1 SHF.R.U32.HI R13, RZ, 0x1f, R4 ;  /* 0x0000001fff0d1819 */ /* 0x000fe20000011604 */
[----:B----4-:R-:W-:Y:S01]  /*07b0*/  @P5 IMAD R27, R27, 0x1880, R16 ;  /* 0x000018801b1b5824 */ /* 0x010fe200078e0210 */
[----:B------:R-:W-:Y:S01]  /*07c0*/  @P6 SHF.R.U32.HI R15, RZ, 0x1f, R8 ;  /* 0x0000001fff0f6819 */ /* 0x000fe20000011608 */
[----:B------:R-:W-:Y:S01]  /*07d0*/  IMAD R25, R25, -0x39, R19 ;  /* 0xffffffc719197824 */ /* 0x000fe200078e0213 */
[----:B------:R-:W-:Y:S01]  /*07e0*/  @P1 LEA.HI.SX32 R4, R4, R13, 0x1b ;  /* 0x0000000d04041211 */ /* 0x000fe200078fdaff */
[----:B0-----:R-:W-:Y:S01]  /*07f0*/  @P6 IMAD R33, R33, 0x1880, R18 ;  /* 0x0000188021216824 */ /* 0x001fe200078e0212 */
[----:B------:R-:W-:Y:S01]  /*0800*/  @P2 LEA.HI.SX32 R6, R6, R9, 0x1b ;  /* 0x0000000906062211 */ /* 0x000fe200078fdaff */
[----:B------:R-:W-:Y:S01]  /*0810*/  @P0 IMAD R20, R2, 0x38, R31 ;  /* 0x0000003802140824 */ /* 0x000fe200078e021f */
[----:B------:R-:W-:Y:S01]  /*0820*/  @P5 SHF.R.U32.HI R13, RZ, 0x1f, R10 ;  /* 0x0000001fff0d5819 */ /* 0x000fe2000001160a */
[----:B------:R-:W-:Y:S01]  /*0830*/  IMAD.MOV.U32 R2, RZ, RZ, RZ ;  /* 0x000000ffff027224 */ /* 0x000fe200078e00ff */
[----:B------:R-:W-:-:S02]  /*0840*/  @P3 LEA.HI.SX32 R14, R14, R11, 0x1b ;  /* 0x0000000b0e0e3211 */ /* 0x000fc400078fdaff */
[----:B------:R-:W-:Y:S02]  /*0850*/  @P2 IADD3 R9, R0, -0x39, RZ ;  /* 0xffffffc700092810 */ /* 0x000fe40007ffe0ff */
[----:B------:R-:W-:Y:S01]  /*0860*/  @P6 LEA.HI.SX32 R8, R8, R15, 0x1b ;  /* 0x0000000f08086211 */ /* 0x000fe200078fdaff */
[----:B------:R-:W-:Y:S01]  /*0870*/  @P3 IMAD R16, R14, 0x38, R21 ;  /* 0x000000380e103824 */ /* 0x000fe200078e0215 */
[----:B------:R-:W-:Y:S01]  /*0880*/  @P1 IADD3 R15, R29, -0x39, RZ ;  /* 0xffffffc71d0f1810 */ /* 0x000fe20007ffe0ff */
[----:B------:R-:W-:Y:S01]  /*0890*/  @P1 IMAD.MOV.U32 R14, RZ, RZ, 0x4 ;  /* 0x00000004ff0e1424 */ /* 0x000fe200078e00ff */
[----:B------:R-:W-:Y:S01]  /*08a0*/  @P5 LEA.HI.SX32 R13, R10, R13, 0x1b ;  /* 0x0000000d0a0d5211 */ /* 0x000fe200078fdaff */
[----:B------:R-:W-:Y:S01]  /*08b0*/  @P2 IMAD R10, R6, 0x38, R9 ;  /* 0x00000038060a2824 */ /* 0x000fe200078e0209 */
[----:B------:R-:W-:Y:S01]  /*08c0*/  @P2 MOV R11, 0x4 ;  /* 0x00000004000b2802 */ /* 0x000fe20000000f00 */
[----:B------:R-:W-:Y:S01]  /*08d0*/  @P1 IMAD R15, R4, 0x38, R15 ;  /* 0x00000038040f1824 */ /* 0x000fe200078e020f */
[----:B------:R-:W-:Y:S01]  /*08e0*/  @P5 IADD3 R0, R27, -0x39, RZ ;  /* 0xffffffc71b005810 */ /* 0x000fe20007ffe0ff */
[----:B------:R-:W-:Y:S01]  /*08f0*/  IMAD.MOV.U32 R6, RZ, RZ, RZ ;  /* 0x000000ffff067224 */ /* 0x000fe200078e00ff */
[----:B------:R-:W-:Y:S01]  /*0900*/  MOV R4, RZ ;  /* 0x000000ff00047202 */ /* 0x000fe20000000f00 */
[----:B------:R-:W-:Y:S01]  /*0910*/  @P2 IMAD.WIDE R10, R10, R11, c[0x0][0x160] ;  /* 0x000058000a0a2625 */ /* 0x000fe200078e020b */
[----:B------:R-:W-:-:S02]  /*0920*/  @P0 MOV R21, 0x4 ;  /* 0x0000000400150802 */ /* 0x000fc40000000f00 */
[----:B------:R-:W-:Y:S01]  /*0930*/  @P6 IADD3 R33, R33, -0x39, RZ ;  /* 0xffffffc721216810 */ /* 0x000fe20007ffe0ff */
[----:B------:R-:W-:Y:S01]  /*0940*/  @P3 IMAD.WIDE R16, R16, R17, c[0x0][0x160] ;  /* 0x0000580010103625 */ /* 0x000fe200078e0211 */
[----:B------:R0:W5:Y:S03]  /*0950*/  @P2 LDG.E.CONSTANT R4, [R10.64] ;  /* 0x000000040a042981 */ /* 0x000166000c1e9900 */
[----:B------:R-:W-:Y:S01]  /*0960*/  @P5 IMAD R13, R13, 0x38, R0 ;  /* 0x000000380d0d5824 */ /* 0x000fe200078e0200 */
[----:B------:R-:W-:Y:S01]  /*0970*/  HFMA2.MMA R0, -RZ, RZ, 0, 0 ;  /* 0x00000000ff007435 */ /* 0x000fe200000001ff */
[----:B------:R1:W5:Y:S01]  /*0980*/  @P3 LDG.E.CONSTANT R6, [R16.64] ;  /* 0x0000000410063981 */ /* 0x000362000c1e9900 */
[----:B------:R-:W-:Y:S01]  /*0990*/  ISETP.GE.AND P3, PT, R23, 0x1, PT ;  /* 0x000000011700780c */ /* 0x000fe20003f66270 */
[----:B------:R-:W-:Y:S01]  /*09a0*/  @P0 IMAD.WIDE R20, R20, R21, c[0x0][0x160] ;  /* 0x0000580014140625 */ /* 0x000fe200078e0215 */
[----:B------:R-:W-:-:S02]  /*09b0*/  ISETP.GE.AND P2, PT, R25, 0x1, PT ;  /* 0x000000011900780c */ /* 0x000fc40003f46270 */
[----:B------:R-:W-:Y:S01]  /*09c0*/  @P6 MOV R22, 0x4 ;  /* 0x0000000400166802 */ /* 0x000fe20000000f00 */
[----:B------:R-:W-:Y:S02]  /*09d0*/  @P6 IMAD R33, R8, 0x38, R33 ;  /* 0x0000003808216824 */ /* 0x000fe400078e0221 */
[----:B------:R-:W-:Y:S01]  /*09e0*/  @P1 IMAD.WIDE R14, R15, R14, c[0x0][0x160] ;  /* 0x000058000f0e1625 */ /* 0x000fe200078e020e */
[----:B------:R2:W5:Y:S01]  /*09f0*/  @P0 LDG.E.CONSTANT R0, [R20.64] ;  /* 0x0000000414000981 */ /* 0x000562000c1e9900 */
[----:B------:R-:W-:Y:S02]  /*0a00*/  ISETP.GE.AND P0, PT, R26, 0x1, PT ;  /* 0x000000011a00780c */ /* 0x000fe40003f06270 */
[----:B------:R-:W-:Y:S01]  /*0a10*/  @P5 IMAD.MOV.U32 R8, RZ, RZ, 0x4 ;  /* 0x00000004ff085424 */ /* 0x000fe200078e00ff */
[----:B------:R3:W5:Y:S01]  /*0a20*/  @P1 LDG.E.CONSTANT R2, [R14.64] ;  /* 0x000000040e021981 */ /* 0x000762000c1e9900 */
[----:B0-----:R-:W-:-:S04]  /*0a30*/  @P6 IMAD.WIDE R10, R33, R22, c[0x0][0x160] ;  /* 0x00005800210a6625 */ /* 0x001fc800078e0216 */
[----:B--2---:R-:W-:Y:S01]  /*0a40*/  IMAD.MOV.U32 R20, RZ, RZ, RZ ;  /* 0x000000ffff147224 */ /* 0x004fe200078e00ff */
[----:B------:R-:W0:Y:S01]  /*0a50*/  @P4 S2R R19, SR_CTAID.X ;  /* 0x0000000000134919 */ /* 0x000e220000002500 */
[----:B-1----:R-:W-:Y:S01]  /*0a60*/  @P3 IADD3 R17, R3, 0x29f, RZ ;  /* 0x0000029f03113810 */ /* 0x002fe20007ffe0ff */
[----:B---3--:R-:W-:Y:S01]  /*0a70*/  @P5 IMAD.WIDE R14, R13, R8, c[0x0][0x160] ;  /* 0x000058000d0e5625 */ /* 0x008fe200078e0208 */
[----:B------:R-:W-:Y:S01]  /*0a80*/  @P2 IADD3 R13, R3, 0x427, RZ ;  /* 0x00000427030d2810 */ /* 0x000fe20007ffe0ff */
[----:B------:R-:W-:Y:S01]  /*0a90*/  HFMA2.MMA R18, -RZ, RZ, 0, 0 ;  /* 0x00000000ff127435 */ /* 0x000fe200000001ff */
[----:B------:R1:W5:Y:S01]  /*0aa0*/  @P6 LDG.E.CONSTANT R20, [R10.64] ;  /* 0x000000040a146981 */ /* 0x000362000c1e9900 */
[----:B------:R-:W-:Y:S01]  /*0ab0*/  ISETP.GE.AND P6, PT, R35, 0x1, PT ;  /* 0x000000012300780c */ /* 0x000fe20003fc6270 */
[----:B------:R-:W-:Y:S01]  /*0ac0*/  @P3 IMAD.HI R24, R17, 0xa15e793, RZ ;  /* 0x0a15e79311183827 */ /* 0x000fe200078e02ff */
[----:B------:R-:W-:Y:S02]  /*0ad0*/  @P4 IADD3 R9, R3, 0xab8, RZ ;  /* 0x00000ab803094810 */ /* 0x000fe40007ffe0ff */
[----:B------:R-:W-:Y:S01]  /*0ae0*/  @P4 MOV R8, RZ ;  /* 0x000000ff00084202 */ /* 0x000fe20000000f00 */
[----:B------:R-:W-:Y:S01]  /*0af0*/  @P2 IMAD.HI R16, R13, 0xa15e793, RZ ;  /* 0x0a15e7930d102827 */ /* 0x000fe200078e02ff */
[----:B------:R-:W-:-:S02]  /*0b00*/  ISETP.GE.AND P1, PT, R5, 0x1, PT ;  /* 0x000000010500780c */ /* 0x000fc40003f26270 */
[----:B------:R-:W-:Y:S01]  /*0b10*/  @P3 SHF.R.U32.HI R27, RZ, 0x1f, R24 ;  /* 0x0000001fff1b3819 */ /* 0x000fe20000011618 */
[----:B------:R-:W-:Y:S01]  /*0b20*/  @P4 IMAD.HI R8, R9, -0x7047dc11, R8 ;  /* 0x8fb823ef09084827 */ /* 0x000fe200078e0208 */
[----:B------:R-:W-:Y:S01]  /*0b30*/  @P0 IADD3 R9, R3, 0x117, RZ ;  /* 0x0000011703090810 */ /* 0x000fe20007ffe0ff */
[----:B------:R2:W5:Y:S01]  /*0b40*/  @P5 LDG.E.CONSTANT R18, [R14.64] ;  /* 0x000000040e125981 */ /* 0x000562000c1e9900 */
[----:B-1----:R-:W-:Y:S02]  /*0b50*/  @P2 SHF.R.U32.HI R11, RZ, 0x1f, R16 ;  /* 0x0000001fff0b2819 */ /* 0x002fe40000011610 */
[----:B------:R-:W-:Y:S01]  /*0b60*/  ISETP.GE.AND P5, PT, R7, 0x1, PT ;  /* 0x000000010700780c */ /* 0x000fe20003fa6270 */
[----:B------:R-:W-:Y:S01]  /*0b70*/  @P0 IMAD.HI R22, R9, 0xa15e793, RZ ;  /* 0x0a15e79309160827 */ /* 0x000fe200078e02ff */
[----:B------:R-:W-:Y:S02]  /*0b80*/  @P3 LEA.HI.SX32 R24, R24, R27, 0x19 ;  /* 0x0000001b18183211 */ /* 0x000fe400078fcaff */
[----:B------:R-:W-:-:S02]  /*0b90*/  @P2 LEA.HI.SX32 R10, R16, R11, 0x19 ;  /* 0x0000000b100a2211 */ /* 0x000fc400078fcaff */
[C---:B------:R-:W-:Y:S01]  /*0ba0*/  @P6 IADD3 R16, R3.reuse, 0x737, RZ ;  /* 0x0000073703106810 */ /* 0x040fe20007ffe0ff */
[----:B------:R-:W-:Y:S01]  /*0bb0*/  @P3 IMAD R11, R24, -0xcb1, R17 ;  /* 0xfffff34f180b3824 */ /* 0x000fe200078e0211 */
[----:B------:R-:W-:Y:S02]  /*0bc0*/  @P1 IADD3 R21, R3, 0x5af, RZ ;  /* 0x000005af03151810 */ /* 0x000fe40007ffe0ff */
[----:B--2---:R-:W-:Y:S01]  /*0bd0*/  @P0 SHF.R.U32.HI R15, RZ, 0x1f, R22 ;  /* 0x0000001fff0f0819 */ /* 0x004fe20000011616 */
[----:B------:R-:W-:-:S03]  /*0be0*/  @P6 IMAD.HI R17, R16, 0xa15e793, RZ ;  /* 0x0a15e79310116827 */ /* 0x000fc600078e02ff */
[----:B------:R-:W-:Y:S01]  /*0bf0*/  @P0 LEA.HI.SX32 R22, R22, R15, 0x19 ;  /* 0x0000000f16160211 */ /* 0x000fe200078fcaff */
[----:B0-----:R-:W-:Y:S01]  /*0c00*/  @P4 IMAD R12, R19, 0x1880, R12 ;  /* 0x00001880130c4824 */ /* 0x001fe200078e020c */
[----:B------:R-:W-:Y:S01]  /*0c10*/  @P5 IADD3 R19, R3, 0x8bf, RZ ;  /* 0x000008bf03135810 */ /* 0x000fe20007ffe0ff */
[----:B------:R-:W-:Y:S01]  /*0c20*/  @P2 IMAD R13, R10, -0xcb1, R13 ;  /* 0xfffff34f0a0d2824 */ /* 0x000fe200078e020d */
[----:B------:R-:W-:Y:S01]  /*0c30*/  @P6 SHF.R.U32.HI R10, RZ, 0x1f, R17 ;  /* 0x0000001fff0a6819 */ /* 0x000fe20000011611 */
[----:B------:R-:W-:-:S03]  /*0c40*/  @P1 IMAD.HI R14, R21, 0xa15e793, RZ ;  /* 0x0a15e793150e1827 */ /* 0x000fc600078e02ff */
[----:B------:R-:W-:Y:S01]  /*0c50*/  @P6 LEA.HI.SX32 R17, R17, R10, 0x19 ;  /* 0x0000000a11116211 */ /* 0x000fe200078fcaff */
[----:B------:R-:W-:Y:S01]  /*0c60*/  @P0 IMAD R9, R22, -0xcb1, R9 ;  /* 0xfffff34f16090824 */ /* 0x000fe200078e0209 */
[----:B------:R-:W-:Y:S01]  /*0c70*/  @P1 SHF.R.U32.HI R15, RZ, 0x1f, R14 ;  /* 0x0000001fff0f1819 */ /* 0x000fe2000001160e */
[----:B------:R-:W-:Y:S01]  /*0c80*/  @P5 IMAD.HI R22, R19, 0xa15e793, RZ ;  /* 0x0a15e79313165827 */ /* 0x000fe200078e02ff */
[----:B------:R-:W-:Y:S02]  /*0c90*/  @P3 MOV R10, RZ ;  /* 0x000000ff000a3202 */ /* 0x000fe40000000f00 */
[----:B------:R-:W-:Y:S02]  /*0ca0*/  @P1 LEA.HI.SX32 R14, R14, R15, 0x19 ;  /* 0x0000000f0e0e1211 */ /* 0x000fe400078fcaff */
[----:B------:R-:W-:Y:S01]  /*0cb0*/  @P4 SHF.R.U32.HI R27, RZ, 0x1f, R8 ;  /* 0x0000001fff1b4819 */ /* 0x000fe20000011608 */
[----:B------:R-:W-:Y:S01]  /*0cc0*/  @P3 IMAD.HI R24, R11, -0x7047dc11, R10 ;  /* 0x8fb823ef0b183827 */ /* 0x000fe200078e020a */
[----:B------:R-:W-:Y:S01]  /*0cd0*/  @P5 SHF.R.U32.HI R15, RZ, 0x1f, R22 ;  /* 0x0000001fff0f5819 */ /* 0x000fe20000011616 */
[----:B------:R-:W-:Y:S01]  /*0ce0*/  HFMA2.MMA R10, -RZ, RZ, 0, 0 ;  /* 0x00000000ff0a7435 */ /* 0x000fe200000001ff */
[----:B------:R-:W-:-:S02]  /*0cf0*/  @P4 LEA.HI.SX32 R27, R8, R27, 0x1b ;  /* 0x0000001b081b4211 */ /* 0x000fc400078fdaff */
[----:B------:R-:W-:Y:S01]  /*0d00*/  @P5 LEA.HI.SX32 R22, R22, R15, 0x19 ;  /* 0x0000000f16165211 */ /* 0x000fe200078fcaff */
[----:B------:R-:W-:Y:S01]  /*0d10*/  @P1 IMAD R15, R14, -0xcb1, R21 ;  /* 0xfffff34f0e0f1824 */ /* 0x000fe200078e0215 */
[----:B------:R-:W-:Y:S01]  /*0d20*/  @P4 IADD3 R8, R12, -0x39, RZ ;  /* 0xffffffc70c084810 */ /* 0x000fe20007ffe0ff */
[----:B------:R-:W-:Y:S01]  /*0d30*/  @P2 IMAD.MOV.U32 R12, RZ, RZ, RZ ;  /* 0x000000ffff0c2224 */ /* 0x000fe200078e00ff */
[----:B------:R-:W-:Y:S01]  /*0d40*/  IADD3 R11, R3, 0x9, RZ ;  /* 0x00000009030b7810 */ /* 0x000fe20007ffe0ff */
[----:B------:R-:W-:Y:S02]  /*0d50*/  @P1 IMAD.MOV.U32 R14, RZ, RZ, RZ ;  /* 0x000000ffff0e1224 */ /* 0x000fe400078e00ff */
[----:B------:R-:W-:-:S04]  /*0d60*/  @P2 IMAD.HI R28, R13, -0x7047dc11, R12 ;  /* 0x8fb823ef0d1c2827 */ /* 0x000fc800078e020c */
[----:B------:R-:W-:Y:S02]  /*0d70*/  @P1 IMAD.HI R14, R15, -0x7047dc11, R14 ;  /* 0x8fb823ef0f0e1827 */ /* 0x000fe400078e020e */
[----:B------:R-:W0:Y:S02]  /*0d80*/  @P0 S2R R15, SR_CTAID.X ;  /* 0x00000000000f0919 */ /* 0x000e240000002500 */
[----:B------:R-:W-:Y:S02]  /*0d90*/  @P5 IMAD R13, R22, -0xcb1, R19 ;  /* 0xfffff34f160d5824 */ /* 0x000fe400078e0213 */
[----:B------:R-:W-:-:S04]  /*0da0*/  IMAD.HI R10, R11, -0x7047dc11, R10 ;  /* 0x8fb823ef0b0a7827 */ /* 0x000fc800078e020a */
[----:B------:R-:W-:Y:S02]  /*0db0*/  @P5 IMAD.MOV.U32 R12, RZ, RZ, RZ ;  /* 0x000000ffff0c5224 */ /* 0x000fe400078e00ff */
[----:B------:R-:W-:Y:S02]  /*0dc0*/  @P4 IMAD R27, R27, 0x38, R8 ;  /* 0x000000381b1b4824 */ /* 0x000fe400078e0208 */
[----:B------:R-:W-:Y:S02]  /*0dd0*/  @P0 IMAD.MOV.U32 R8, RZ, RZ, RZ ;  /* 0x000000ffff080224 */ /* 0x000fe400078e00ff */
[----:B------:R-:W-:Y:S01]  /*0de0*/  @P5 IMAD.HI R12, R13, -0x7047dc11, R12 ;  /* 0x8fb823ef0d0c5827 */ /* 0x000fe200078e020c */
[----:B------:R-:W-:-:S03]  /*0df0*/  SHF.R.U32.HI R13, RZ, 0x1f, R10 ;  /* 0x0000001fff0d7819 */ /* 0x000fc6000001160a */
[----:B------:R-:W-:Y:S01]  /*0e00*/  @P6 IMAD R17, R17, -0xcb1, R16 ;  /* 0xfffff34f11116824 */ /* 0x000fe200078e0210 */
[----:B------:R-:W-:Y:S01]  /*0e10*/  @P6 MOV R16, RZ ;  /* 0x000000ff00106202 */ /* 0x000fe20000000f00 */
[----:B------:R-:W-:Y:S01]  /*0e20*/  @P0 IMAD.HI R21, R9, -0x7047dc11, R8 ;  /* 0x8fb823ef09150827 */ /* 0x000fe200078e0208 */
[----:B------:R-:W-:Y:S02]  /*0e30*/  @P4 MOV R8, 0x4 ;  /* 0x0000000400084802 */ /* 0x000fe40000000f00 */
[----:B------:R-:W-:Y:S01]  /*0e40*/  LEA.HI.SX32 R10, R10, R13, 0x1b ;  /* 0x0000000d0a0a7211 */ /* 0x000fe200078fdaff */
[----:B------:R-:W1:Y:S01]  /*0e50*/  @P3 S2R R30, SR_CTAID.X ;  /* 0x00000000001e3919 */ /* 0x000e620000002500 */
[----:B------:R-:W-:-:S03]  /*0e60*/  @P6 IMAD.HI R17, R17, -0x7047dc11, R16 ;  /* 0x8fb823ef11116827 */ /* 0x000fc600078e0210 */
[----:B------:R-:W2:Y:S01]  /*0e70*/  @P2 S2R R22, SR_CTAID.X ;  /* 0x0000000000162919 */ /* 0x000ea20000002500 */
[----:B------:R-:W-:Y:S02]  /*0e80*/  IMAD.MOV.U32 R16, RZ, RZ, RZ ;  /* 0x000000ffff107224 */ /* 0x000fe400078e00ff */
[----:B------:R-:W-:-:S04]  /*0e90*/  @P4 IMAD.WIDE R8, R27, R8, c[0x0][0x160] ;  /* 0x000058001b084625 */ /* 0x000fc800078e0208 */
[----:B------:R-:W-:Y:S01]  /*0ea0*/  IMAD R10, R10, -0x39, R11 ;  /* 0xffffffc70a0a7824 */ /* 0x000fe200078e020b */
[----:B------:R-:W-:Y:S01]  /*0eb0*/  @P0 IADD3 R11, R3, 0xdc8, RZ ;  /* 0x00000dc8030b0810 */ /* 0x000fe20007ffe0ff */
[----:B------:R3:W5:Y:S01]  /*0ec0*/  @P4 LDG.E.CONSTANT R16, [R8.64] ;  /* 0x0000000408104981 */ /* 0x000762000c1e9900 */
[----:B0-----:R-:W-:Y:S02]  /*0ed0*/  @P0 IMAD R15, R15, 0x1880, R26 ;  /* 0x000018800f0f0824 */ /* 0x001fe400078e021a */
[----:B------:R-:W-:Y:S02]  /*0ee0*/  ISETP.GE.AND P4, PT, R10, 0x1, PT ;  /* 0x000000010a00780c */ /* 0x000fe40003f86270 */
[----:B------:R-:W-:Y:S01]  /*0ef0*/  @P2 IADD3 R19, R3, 0x10d8, RZ ;  /* 0x000010d803132810 */ /* 0x000fe20007ffe0ff */
[----:B---3--:R-:W-:Y:S01]  /*0f00*/  @P0 IMAD.HI R9, R11, 0xa15e793, RZ ;  /* 0x0a15e7930b090827 */ /* 0x008fe200078e02ff */
[----:B------:R-:W-:-:S04]  /*0f10*/  @P3 IADD3 R8, R3, 0xf50, RZ ;  /* 0x00000f5003083810 */ /* 0x000fc80007ffe0ff */
[----:B------:R-:W-:Y:S01]  /*0f20*/  @P0 SHF.R.U32.HI R26, RZ, 0x1f, R9 ;  /* 0x0000001fff1a0819 */ /* 0x000fe20000011609 */
[----:B------:R-:W-:-:S03]  /*0f30*/  @P3 IMAD.HI R8, R8, 0xa15e793, RZ ;  /* 0x0a15e79308083827 */ /* 0x000fc600078e02ff */
[----:B------:R-:W-:Y:S01]  /*0f40*/  @P0 LEA.HI.SX32 R11, R9, R26, 0x19 ;  /* 0x0000001a090b0211 */ /* 0x000fe200078fcaff */
[----:B------:R-:W-:Y:S01]  /*0f50*/  @P2 IMAD.HI R9, R19, 0xa15e793, RZ ;  /* 0x0a15e79313092827 */ /* 0x000fe200078e02ff */
[----:B------:R-:W-:Y:S02]  /*0f60*/  @P3 SHF.R.U32.HI R13, RZ, 0x1f, R8 ;  /* 0x0000001fff0d3819 */ /* 0x000fe40000011608 */
[----:B------:R-:W-:Y:S01]  /*0f70*/  @P0 IADD3 R26, R15, -0x39, RZ ;  /* 0xffffffc70f1a0810 */ /* 0x000fe20007ffe0ff */
[----:B-1----:R-:W-:Y:S01]  /*0f80*/  @P3 IMAD R30, R30, 0x1880, R23 ;  /* 0x000018801e1e3824 */ /* 0x002fe200078e0217 */
[----:B------:R-:W-:Y:S01]  /*0f90*/  @P3 LEA.HI.SX32 R13, R8, R13, 0x19 ;  /* 0x0000000d080d3211 */ /* 0x000fe200078fcaff */
[----:B--2---:R-:W-:Y:S01]  /*0fa0*/  @P2 IMAD R22, R22, 0x1880, R25 ;  /* 0x0000188016162824 */ /* 0x004fe200078e0219 */
[----:B------:R-:W-:Y:S01]  /*0fb0*/  @P2 SHF.R.U32.HI R8, RZ, 0x1f, R9 ;  /* 0x0000001fff082819 */ /* 0x000fe20000011609 */
[----:B------:R-:W-:Y:S01]  /*0fc0*/  @P0 IMAD R11, R11, 0xc40, R26 ;  /* 0x00000c400b0b0824 */ /* 0x000fe200078e021a */
[----:B------:R-:W-:Y:S01]  /*0fd0*/  @P4 IADD3 R19, R3, 0xa47, RZ ;  /* 0x00000a4703134810 */ /* 0x000fe20007ffe0ff */
[----:B------:R-:W0:Y:S01]  /*0fe0*/  @P1 S2R R26, SR_CTAID.X ;  /* 0x00000000001a1919 */ /* 0x000e220000002500 */
[----:B------:R-:W-:-:S02]  /*0ff0*/  @P3 IADD3 R30, R30, -0x39, RZ ;  /* 0xffffffc71e1e3810 */ /* 0x000fc40007ffe0ff */
[----:B------:R-:W-:Y:S01]  /*1000*/  @P2 LEA.HI.SX32 R15, R9, R8, 0x19 ;  /* 0x00000008090f2211 */ /* 0x000fe200078fcaff */
[----:B------:R-:W-:Y:S01]  /*1010*/  @P4 IMAD.HI R9, R19, 0xa15e793, RZ ;  /* 0x0a15e79313094827 */ /* 0x000fe200078e02ff */
[----:B------:R-:W1:Y:S01]  /*1020*/  @P6 S2R R8, SR_CTAID.X ;  /* 0x0000000000086919 */ /* 0x000e620000002500 */
[----:B------:R-:W-:Y:S02]  /*1030*/  @P2 IADD3 R22, R22, -0x39, RZ ;  /* 0xffffffc716162810 */ /* 0x000fe40007ffe0ff */
[----:B------:R-:W-:Y:S01]  /*1040*/  @P3 IMAD R13, R13, 0xc40, R30 ;  /* 0x00000c400d0d3824 */ /* 0x000fe200078e021e */
[----:B------:R-:W-:Y:S02]  /*1050*/  @P4 SHF.R.U32.HI R30, RZ, 0x1f, R9 ;  /* 0x0000001fff1e4819 */ /* 0x000fe40000011609 */
[----:B------:R-:W-:Y:S01]  /*1060*/  @P2 IMAD R15, R15, 0xc40, R22 ;  /* 0x00000c400f0f2824 */ /* 0x000fe200078e0216 */
[----:B------:R-:W-:Y:S02]  /*1070*/  @P1 IADD3 R22, R3, 0x1260, RZ ;  /* 0x0000126003161810 */ /* 0x000fe40007ffe0ff */
[----:B------:R-:W-:-:S03]  /*1080*/  @P4 LEA.HI.SX32 R30, R9, R30, 0x19 ;  /* 0x0000001e091e4211 */ /* 0x000fc600078fcaff */
[----:B------:R-:W-:-:S04]  /*1090*/  @P1 IMAD.HI R22, R22, 0xa15e793, RZ ;  /* 0x0a15e79316161827 */ /* 0x000fc800078e02ff */
[----:B------:R-:W-:Y:S01]  /*10a0*/  @P4 IMAD R9, R30, -0xcb1, R19 ;  /* 0xfffff34f1e094824 */ /* 0x000fe200078e0213 */
[----:B------:R-:W-:Y:S02]  /*10b0*/  @P6 IADD3 R19, R3, 0x13e8, RZ ;  /* 0x000013e803136810 */ /* 0x000fe40007ffe0ff */
[----:B------:R-:W-:Y:S01]  /*10c0*/  @P1 SHF.R.U32.HI R23, RZ, 0x1f, R22 ;  /* 0x0000001fff171819 */ /* 0x000fe20000011616 */
[----:B0-----:R-:W-:Y:S02]  /*10d0*/  @P1 IMAD R5, R26, 0x1880, R5 ;  /* 0x000018801a051824 */ /* 0x001fe400078e0205 */
[----:B------:R-:W-:Y:S01]  /*10e0*/  @P6 IMAD.HI R19, R19, 0xa15e793, RZ ;  /* 0x0a15e79313136827 */ /* 0x000fe200078e02ff */
[----:B------:R-:W-:Y:S02]  /*10f0*/  @P1 LEA.HI.SX32 R26, R22, R23, 0x19 ;  /* 0x00000017161a1211 */ /* 0x000fe400078fcaff */
[----:B------:R-:W0:Y:S01]  /*1100*/  @P4 S2R R23, SR_CTAID.X ;  /* 0x0000000000174919 */ /* 0x000e220000002500 */
[----:B-1----:R-:W-:Y:S01]  /*1110*/  @P6 IMAD R35, R8, 0x1880, R35 ;  /* 0x0000188008236824 */ /* 0x002fe200078e0223 */
[----:B------:R-:W-:-:S02]  /*1120*/  @P6 SHF.R.U32.HI R8, RZ, 0x1f, R19 ;  /* 0x0000001fff086819 */ /* 0x000fc40000011613 */
[----:B------:R-:W1:Y:S02]  /*1130*/  @P5 S2R R22, SR_CTAID.X ;  /* 0x0000000000165919 */ /* 0x000e640000002500 */
[----:B------:R-:W-:Y:S02]  /*1140*/  @P6 LEA.HI.SX32 R25, R19, R8, 0x19 ;  /* 0x0000000813196211 */ /* 0x000fe400078fcaff */
[----:B------:R-:W-:Y:S02]  /*1150*/  @P4 MOV R8, RZ ;  /* 0x000000ff00084202 */ /* 0x000fe40000000f00 */
[----:B------:R-:W-:Y:S02]  /*1160*/  @P6 IADD3 R30, R35, -0x39, RZ ;  /* 0xffffffc7231e6810 */ /* 0x000fe40007ffe0ff */
[----:B------:R-:W-:Y:S01]  /*1170*/  @P1 IADD3 R5, R5, -0x39, RZ ;  /* 0xffffffc705051810 */ /* 0x000fe20007ffe0ff */
[----:B------:R-:W-:-:S04]  /*1180*/  @P4 IMAD.HI R8, R9, -0x7047dc11, R8 ;  /* 0x8fb823ef09084827 */ /* 0x000fc800078e0208 */
[----:B------:R-:W-:Y:S01]  /*1190*/  @P6 IMAD R9, R25, 0xc40, R30 ;  /* 0x00000c4019096824 */ /* 0x000fe200078e021e */
[C---:B------:R-:W-:Y:S01]  /*11a0*/  @P5 IADD3 R25, R3.reuse, 0x1570, RZ ;  /* 0x0000157003195810 */ /* 0x040fe20007ffe0ff */
[----:B------:R-:W-:Y:S01]  /*11b0*/  @P1 IMAD R19, R26, 0xc40, R5 ;  /* 0x00000c401a131824 */ /* 0x000fe200078e0205 */
[----:B------:R-:W-:-:S03]  /*11c0*/  @P4 IADD3 R5, R3, 0x16f8, RZ ;  /* 0x000016f803054810 */ /* 0x000fc60007ffe0ff */
[----:B------:R-:W-:-:S04]  /*11d0*/  @P5 IMAD.HI R25, R25, 0xa15e793, RZ ;  /* 0x0a15e79319195827 */ /* 0x000fc800078e02ff */
[----:B------:R-:W-:-:S04]  /*11e0*/  @P4 IMAD.HI R5, R5, 0xa15e793, RZ ;  /* 0x0a15e79305054827 */ /* 0x000fc800078e02ff */
[----:B0-----:R-:W-:Y:S01]  /*11f0*/  @P4 IMAD R23, R23, 0x1880, R10 ;  /* 0x0000188017174824 */ /* 0x001fe200078e020a */
[----:B------:R-:W-:Y:S01]  /*1200*/  @P5 SHF.R.U32.HI R10, RZ, 0x1f, R25 ;  /* 0x0000001fff0a5819 */ /* 0x000fe20000011619 */
[----:B-1----:R-:W-:Y:S01]  /*1210*/  @P5 IMAD R22, R22, 0x1880, R7 ;  /* 0x0000188016165824 */ /* 0x002fe200078e0207 */
[----:B------:R-:W-:Y:S02]  /*1220*/  @P4 SHF.R.U32.HI R26, RZ, 0x1f, R5 ;  /* 0x0000001fff1a4819 */ /* 0x000fe40000011605 */
[----:B------:R-:W-:Y:S02]  /*1230*/  @P5 LEA.HI.SX32 R25, R25, R10, 0x19 ;  /* 0x0000000a19195211 */ /* 0x000fe400078fcaff */
[----:B------:R-:W-:Y:S02]  /*1240*/  @P0 SHF.R.U32.HI R10, RZ, 0x1f, R21 ;  /* 0x0000001fff0a0819 */ /* 0x000fe40000011615 */
[----:B------:R-:W-:Y:S02]  /*1250*/  @P4 LEA.HI.SX32 R7, R5, R26, 0x19 ;  /* 0x0000001a05074211 */ /* 0x000fe400078fcaff */
[----:B------:R-:W-:-:S02]  /*1260*/  @P4 IADD3 R26, R23, -0x39, RZ ;  /* 0xffffffc7171a4810 */ /* 0x000fc40007ffe0ff */
[----:B------:R-:W-:Y:S02]  /*1270*/  @P5 IADD3 R22, R22, -0x39, RZ ;  /* 0xffffffc716165810 */ /* 0x000fe40007ffe0ff */
[----:B------:R-:W-:Y:S02]  /*1280*/  @P0 LEA.HI.SX32 R10, R21, R10, 0x1b ;  /* 0x0000000a150a0211 */ /* 0x000fe400078fdaff */
[----:B------:R-:W-:Y:S02]  /*1290*/  @P2 SHF.R.U32.HI R23, RZ, 0x1f, R28 ;  /* 0x0000001fff172819 */ /* 0x000fe4000001161c */
[----:B------:R-:W-:Y:S02]  /*12a0*/  @P3 SHF.R.U32.HI R21, RZ, 0x1f, R24 ;  /* 0x0000001fff153819 */ /* 0x000fe40000011618 */
[----:B------:R-:W-:Y:S01]  /*12b0*/  @P6 SHF.R.U32.HI R30, RZ, 0x1f, R17 ;  /* 0x0000001fff1e6819 */ /* 0x000fe20000011611 */
[----:B------:R-:W-:Y:S01]  /*12c0*/  @P4 IMAD R7, R7, 0xc40, R26 ;  /* 0x00000c4007074824 */ /* 0x000fe200078e021a */
[----:B------:R-:W-:Y:S01]  /*12d0*/  @P2 LEA.HI.SX32 R26, R28, R23, 0x1b ;  /* 0x000000171c1a2211 */ /* 0x000fe200078fdaff */
[----:B------:R-:W-:Y:S01]  /*12e0*/  @P5 IMAD R5, R25, 0xc40, R22 ;  /* 0x00000c4019055824 */ /* 0x000fe200078e0216 */
[----:B------:R-:W-:-:S02]  /*12f0*/  @P1 SHF.R.U32.HI R25, RZ, 0x1f, R14 ;  /* 0x0000001fff191819 */ /* 0x000fc4000001160e */
[----:B------:R-:W-:Y:S02]  /*1300*/  @P3 LEA.HI.SX32 R22, R24, R21, 0x1b ;  /* 0x0000001518163211 */ /* 0x000fe400078fdaff */
[----:B------:R-:W-:Y:S02]  /*1310*/  @P4 SHF.R.U32.HI R23, RZ, 0x1f, R8 ;  /* 0x0000001fff174819 */ /* 0x000fe40000011608 */
[----:B------:R-:W-:Y:S02]  /*1320*/  @P6 LEA.HI.SX32 R30, R17, R30, 0x1b ;  /* 0x0000001e111e6211 */ /* 0x000fe400078fdaff */
[----:B------:R-:W-:Y:S01]  /*1330*/  @P5 SHF.R.U32.HI R21, RZ, 0x1f, R12 ;  /* 0x0000001fff155819 */ /* 0x000fe2000001160c */
[----:B------:R-:W-:Y:S01]  /*1340*/  @P3 IMAD R22, R22, 0x38, R13 ;  /* 0x0000003816163824 */ /* 0x000fe200078e020d */
[----:B------:R-:W-:Y:S01]  /*1350*/  @P1 LEA.HI.SX32 R14, R14, R25, 0x1b ;  /* 0x000000190e0e1211 */ /* 0x000fe200078fdaff */
[----:B------:R-:W-:Y:S01]  /*1360*/  @P6 IMAD R9, R30, 0x38, R9 ;  /* 0x000000381e096824 */ /* 0x000fe200078e0209 */
[----:B------:R-:W-:Y:S01]  /*1370*/  @P4 LEA.HI.SX32 R28, R8, R23, 0x1b ;  /* 0x00000017081c4211 */ /* 0x000fe200078fdaff */
[----:B------:R-:W-:Y:S01]  /*1380*/  @P2 IMAD R23, R26, 0x38, R15 ;  /* 0x000000381a172824 */ /* 0x000fe200078e020f */
[----:B------:R-:W-:Y:S01]  /*1390*/  @P5 LEA.HI.SX32 R24, R12, R21, 0x1b ;  /* 0x000000150c185211 */ /* 0x000fe200078fdaff */
[----:B------:R-:W-:Y:S01]  /*13a0*/  @P3 IMAD.MOV.U32 R15, RZ, RZ, 0x4 ;  /* 0x00000004ff0f3424 */ /* 0x000fe200078e00ff */
[----:B------:R-:W-:Y:S01]  /*13b0*/  @P0 MOV R13, 0x4 ;  /* 0x00000004000d0802 */ /* 0x000fe20000000f00 */
[----:B------:R-:W-:Y:S01]  /*13c0*/  HFMA2.MMA R26, -RZ, RZ, 0, 0 ;  /* 0x00000000ff1a7435 */ /* 0x000fe200000001ff */
[----:B------:R-:W-:Y:S01]  /*13d0*/  @P2 MOV R30, 0x4 ;  /* 0x00000004001e2802 */ /* 0x000fe20000000f00 */
[----:B------:R-:W-:-:S02]  /*13e0*/  @P0 IMAD R12, R10, 0x38, R11 ;  /* 0x000000380a0c0824 */ /* 0x000fc400078e020b */
[----:B------:R-:W-:Y:S02]  /*13f0*/  @P1 IMAD R11, R14, 0x38, R19 ;  /* 0x000000380e0b1824 */ /* 0x000fe400078e0213 */
[----:B------:R-:W-:Y:S02]  /*1400*/  IMAD.MOV.U32 R8, RZ, RZ, RZ ;  /* 0x000000ffff087224 */ /* 0x000fe400078e00ff */
[----:B------:R-:W-:Y:S02]  /*1410*/  IMAD.MOV.U32 R10, RZ, RZ, RZ ;  /* 0x000000ffff0a7224 */ /* 0x000fe400078e00ff */
[----:B------:R-:W-:Y:S01]  /*1420*/  @P3 IMAD.WIDE R14, R22, R15, c[0x0][0x160] ;  /* 0x00005800160e3625 */ /* 0x000fe200078e020f */
[----:B------:R-:W-:Y:S01]  /*1430*/  @P1 MOV R36, 0x4 ;  /* 0x0000000400241802 */ /* 0x000fe20000000f00 */
[----:B------:R-:W-:Y:S01]  /*1440*/  HFMA2.MMA R34, -RZ, RZ, 0, 0 ;  /* 0x00000000ff227435 */ /* 0x000fe200000001ff */
[----:B------:R-:W-:Y:S01]  /*1450*/  @P5 MOV R40, 0x4 ;  /* 0x0000000400285802 */ /* 0x000fe20000000f00 */
[----:B------:R-:W-:Y:S01]  /*1460*/  @P0 IMAD.WIDE R12, R12, R13, c[0x0][0x160] ;  /* 0x000058000c0c0625 */ /* 0x000fe200078e020d */
[----:B------:R0:W5:Y:S03]  /*1470*/  @P3 LDG.E.CONSTANT R10, [R14.64] ;  /* 0x000000040e0a3981 */ /* 0x000166000c1e9900 */
[----:B------:R-:W-:Y:S01]  /*1480*/  @P2 IMAD.WIDE R22, R23, R30, c[0x0][0x160] ;  /* 0x0000580017162625 */ /* 0x000fe200078e021e */
[----:B------:R1:W5:Y:S03]  /*1490*/  @P0 LDG.E.CONSTANT R8, [R12.64] ;  /* 0x000000040c080981 */ /* 0x000366000c1e9900 */
[----:B------:R-:W-:Y:S01]  /*14a0*/  @P5 IMAD R5, R24, 0x38, R5 ;  /* 0x0000003818055824 */ /* 0x000fe200078e0205 */
[----:B------:R2:W5:Y:S01]  /*14b0*/  @P2 LDG.E.CONSTANT R26, [R22.64] ;  /* 0x00000004161a2981 */ /* 0x000562000c1e9900 */
[----:B------:R-:W-:-:S02]  /*14c0*/  @P4 IMAD R24, R28, 0x38, R7 ;  /* 0x000000381c184824 */ /* 0x000fc400078e0207 */
[----:B------:R-:W-:Y:S02]  /*14d0*/  @P6 IMAD.MOV.U32 R38, RZ, RZ, 0x4 ;  /* 0x00000004ff266424 */ /* 0x000fe400078e00ff */
[----:B------:R-:W-:Y:S01]  /*14e0*/  @P4 IMAD.MOV.U32 R25, RZ, RZ, 0x4 ;  /* 0x00000004ff194424 */ /* 0x000fe200078e00ff */
[----:B------:R-:W-:Y:S01]  /*14f0*/  MOV R30, RZ ;  /* 0x000000ff001e7202 */ /* 0x000fe20000000f00 */
[----:B------:R-:W-:Y:S02]  /*1500*/  IMAD.MOV.U32 R28, RZ, RZ, RZ ;  /* 0x000000ffff1c7224 */ /* 0x000fe400078e00ff */
[----:B------:R-:W-:Y:S02]  /*1510*/  IMAD.MOV.U32 R32, RZ, RZ, RZ ;  /* 0x000000ffff207224 */ /* 0x000fe400078e00ff */
[----:B-1----:R-:W-:-:S04]  /*1520*/  @P1 IMAD.WIDE R12, R11, R36, c[0x0][0x160] ;  /* 0x000058000b0c1625 */ /* 0x002fc800078e0224 */
[----:B0-----:R-:W-:Y:S01]  /*1530*/  @P6 IMAD.WIDE R14, R9, R38, c[0x0][0x160] ;  /* 0x00005800090e6625 */ /* 0x001fe200078e0226 */
[----:B------:R0:W5:Y:S03]  /*1540*/  @P1 LDG.E.CONSTANT R30, [R12.64] ;  /* 0x000000040c1e1981 */ /* 0x000166000c1e9900 */
[----:B--2---:R-:W-:Y:S01]  /*1550*/  @P5 IMAD.WIDE R22, R5, R40, c[0x0][0x160] ;  /* 0x0000580005165625 */ /* 0x004fe200078e0228 */
[----:B------:R0:W5:Y:S03]  /*1560*/  @P6 LDG.E.CONSTANT R32, [R14.64] ;  /* 0x000000040e206981 */ /* 0x000166000c1e9900 */
[----:B------:R-:W-:Y:S01]  /*1570*/  @P4 IMAD.WIDE R24, R24, R25, c[0x0][0x160] ;  /* 0x0000580018184625 */ /* 0x000fe200078e0219 */
[----:B------:R0:W5:Y:S04]  /*1580*/  @P5 LDG.E.CONSTANT R34, [R22.64] ;  /* 0x0000000416225981 */ /* 0x000168000c1e9900 */
[----:B------:R0:W5:Y:S01]  /*1590*/  @P4 LDG.E.CONSTANT R28, [R24.64] ;  /* 0x00000004181c4981 */ /* 0x000162000c1e9900 */
[----:B------:R-:W-:-:S02]  /*15a0*/  IADD3 R36, R3, 0xc40, RZ ;  /* 0x00000c4003247810 */ /* 0x000fc40007ffe0ff */
[----:B------:R-:W-:-:S03]  /*15b0*/  ISETP.GE.AND P0, PT, R3, 0x39, PT ;  /* 0x000000390300780c */ /* 0x000fc60003f06270 */
[----:B------:R-:W-:Y:S01]  /*15c0*/  IMAD.HI R5, R36, 0xa15e793, RZ ;  /* 0x0a15e79324057827 */ /* 0x000fe200078e02ff */
[----:B------:R-:W-:Y:S04]  /*15d0*/  BSSY B0, `(.L_x_0) ;  /* 0x0000014000007945 */ /* 0x000fe80003800000 */
[----:B------:R-:W-:-:S04]  /*15e0*/  SHF.R.U32.HI R38, RZ, 0x1f, R5 ;  /* 0x0000001fff267819 */ /* 0x000fc80000011605 */
[----:B------:R-:W-:Y:S01]  /*15f0*/  LEA.HI.SX32 R5, R5, R38, 0x19 ;  /* 0x0000002605057211 */ /* 0x000fe200078fcaff */
[----:B------:R-:W-:Y:S01]  /*1600*/  IMAD.MOV.U32 R38, RZ, RZ, RZ ;  /* 0x000000ffff267224 */ /* 0x000fe200078e00ff */
[----:B------:R-:W-:Y:S05]  /*1610*/  @!P0 BRA `(.L_x_1) ;  /* 0x000000f000008947 */ /* 0x000fea0003800000 */
[----:B0-----:R-:W-:Y:S01]  /*1620*/  MOV R12, RZ ;  /* 0x000000ff000c7202 */ /* 0x001fe20000000f00 */
[----:B------:R-:W-:-:S04]  /*1630*/  IMAD.MOV.U32 R13, RZ, RZ, R3 ;  /* 0x000000ffff0d7224 */ /* 0x000fc800078e0003 */
[----:B------:R-:W-:-:S05]  /*1640*/  IMAD.HI R7, R3, -0x7047dc11, R12 ;  /* 0x8fb823ef03077827 */ /* 0x000fca00078e020c */
[----:B------:R-:W-:-:S04]  /*1650*/  SHF.R.U32.HI R12, RZ, 0x1f, R7 ;  /* 0x0000001fff0c7819 */ /* 0x000fc80000011607 */
[----:B------:R-:W-:-:S05]  /*1660*/  LEA.HI.SX32 R12, R7, R12, 0x1b ;  /* 0x0000000c070c7211 */ /* 0x000fca00078fdaff */
[----:B------:R-:W-:-:S05]  /*1670*/  IMAD R7, R12, -0x39, R3 ;  /* 0xffffffc70c077824 */ /* 0x000fca00078e0203 */
[----:B------:R-:W-:-:S13]  /*1680*/  ISETP.GE.AND P0, PT, R7, 0x1, PT ;  /* 0x000000010700780c */ /* 0x000fda0003f06270 */
[----:B------:R-:W-:Y:S05]  /*1690*/  @!P0 BRA `(.L_x_1) ;  /* 0x0000007000008947 */ /* 0x000fea0003800000 */
[----:B------:R-:W0:Y:S01]  /*16a0*/  S2R R14, SR_CTAID.X ;  /* 0x00000000000e7919 */ /* 0x000e220000002500 */
[----:B------:R-:W-:Y:S01]  /*16b0*/  MOV R13, 0x4 ;  /* 0x00000004000d7802 */ /* 0x000fe20000000f00 */
[----:B0-----:R-:W-:-:S05]  /*16c0*/  IMAD R7, R14, 0x1880, R7 ;  /* 0x000018800e077824 */ /* 0x001fca00078e0207 */
[----:B------:R-:W-:-:S05]  /*16d0*/  IADD3 R7, R7, -0x39, RZ ;  /* 0xffffffc707077810 */ /* 0x000fca0007ffe0ff */
[----:B------:R-:W-:-:S04]  /*16e0*/  IMAD R12, R12, 0x38, R7 ;  /* 0x000000380c0c7824 */ /* 0x000fc800078e0207 */
[----:B------:R-:W-:-:S05]  /*16f0*/  IMAD.WIDE R12, R12, R13, c[0x0][0x160] ;  /* 0x000058000c0c7625 */ /* 0x000fca00078e020d */
[----:B------:R0:W5:Y:S02]  /*1700*/  LDG.E.CONSTANT R38, [R12.64] ;  /* 0x000000040c267981 */ /* 0x000164000c1e9900 */
.L_x_1:
[----:B0-----:R-:W-:Y:S05]  /*1710*/  BSYNC B0 ;  /* 0x0000000000007941 */ /* 0x001fea0003800000 */
.L_x_0:
[----:B-----5:R0:W-:Y:S01]  /*1720*/  STS [R3.X4], R38 ;  /* 0x0000002603007388 */ /* 0x0201e20000004800 */
[----:B------:R-:W-:Y:S01]  /*1730*/  IMAD R13, R5, -0xcb1, R36 ;  /* 0xfffff34f050d7824 */ /* 0x000fe200078e0224 */
[----:B------:R-:W-:Y:S01]  /*1740*/  BSSY B0, `(.L_x_2) ;  /* 0x0000018000007945 */ /* 0x000fe20003800000 */
[----:B------:R-:W-:-:S03]  /*1750*/  IMAD.MOV.U32 R22, RZ, RZ, RZ ;  /* 0x000000ffff167224 */ /* 0x000fc600078e00ff */
[----:B------:R-:W-:-:S13]  /*1760*/  ISETP.GE.AND P0, PT, R13, 0x39, PT ;  /* 0x000000390d00780c */ /* 0x000fda0003f06270 */
[----:B------:R-:W-:Y:S05]  /*1770*/  @!P0 BRA `(.L_x_3) ;  /* 0x0000014000008947 */ /* 0x000fea0003800000 */
[----:B0-----:R-:W-:Y:S01]  /*1780*/  HFMA2.MMA R14, -RZ, RZ, 0, 0 ;  /* 0x00000000ff0e7435 */ /* 0x001fe200000001ff */
[----:B------:R-:W-:-:S09]  /*1790*/  IADD3 R15, R3, 0x1, RZ ;  /* 0x00000001030f7810 */ /* 0x000fd20007ffe0ff */
[----:B------:R-:W-:-:S05]  /*17a0*/  IMAD.HI R7, R15, -0x7047dc11, R14 ;  /* 0x8fb823ef0f077827 */ /* 0x000fca00078e020e */
[----:B------:R-:W-:-:S04]  /*17b0*/  SHF.R.U32.HI R14, RZ, 0x1f, R7 ;  /* 0x0000001fff0e7819 */ /* 0x000fc80000011607 */
[----:B------:R-:W-:-:S05]  /*17c0*/  LEA.HI.SX32 R14, R7, R14, 0x1b ;  /* 0x0000000e070e7211 */ /* 0x000fca00078fdaff */
[----:B------:R-:W-:-:S05]  /*17d0*/  IMAD R14, R14, -0x39, R15 ;  /* 0xffffffc70e0e7824 */ /* 0x000fca00078e020f */
[----:B------:R-:W-:-:S13]  /*17e0*/  ISETP.GE.AND P0, PT, R14, 0x1, PT ;  /* 0x000000010e00780c */ /* 0x000fda0003f06270 */
[----:B------:R-:W-:Y:S05]  /*17f0*/  @!P0 BRA `(.L_x_3) ;  /* 0x000000c000008947 */ /* 0x000fea0003800000 */
[----:B------:R-:W0:Y:S01]  /*1800*/  S2R R7, SR_CTAID.X ;  /* 0x0000000000077919 */ /* 0x000e220000002500 */
[----:B------:R-:W-:-:S04]  /*1810*/  IMAD.MOV.U32 R12, RZ, RZ, RZ ;  /* 0x000000ffff0c7224 */ /* 0x000fc800078e00ff */
[----:B------:R-:W-:-:S04]  /*1820*/  IMAD.HI R12, R13, -0x7047dc11, R12 ;  /* 0x8fb823ef0d0c7827 */ /* 0x000fc800078e020c */
[----:B0-----:R-:W-:Y:S01]  /*1830*/  IMAD R14, R7, 0x1880, R14 ;  /* 0x00001880070e7824 */ /* 0x001fe200078e020e */
[----:B------:R-:W-:-:S04]  /*1840*/  SHF.R.U32.HI R7, RZ, 0x1f, R12 ;  /* 0x0000001fff077819 */ /* 0x000fc8000001160c */
[----:B------:R-:W-:Y:S02]  /*1850*/  IADD3 R14, R14, -0x39, RZ ;  /* 0xffffffc70e0e7810 */ /* 0x000fe40007ffe0ff */
[----:B------:R-:W-:Y:S02]  /*1860*/  LEA.HI.SX32 R7, R12, R7, 0x1b ;  /* 0x000000070c077211 */ /* 0x000fe400078fdaff */
[----:B------:R-:W-:Y:S01]  /*1870*/  MOV R12, 0x4 ;  /* 0x00000004000c7802 */ /* 0x000fe20000000f00 */
[----:B------:R-:W-:-:S04]  /*1880*/  IMAD R14, R5, 0xc40, R14 ;  /* 0x00000c40050e7824 */ /* 0x000fc800078e020e */
[----:B------:R-:W-:-:S04]  /*1890*/  IMAD R7, R7, 0x38, R14 ;  /* 0x0000003807077824 */ /* 0x000fc800078e020e */
[----:B------:R-:W-:-:S05]  /*18a0*/  IMAD.WIDE R12, R7, R12, c[0x0][0x160] ;  /* 0x00005800070c7625 */ /* 0x000fca00078e020c */
[----:B------:R0:W5:Y:S02]  /*18b0*/  LDG.E.CONSTANT R22, [R12.64] ;  /* 0x000000040c167981 */ /* 0x000164000c1e9900 */
.L_x_3:
[----:B0-----:R-:W-:Y:S05]  /*18c0*/  BSYNC B0 ;  /* 0x0000000000007941 */ /* 0x001fea0003800000 */
.L_x_2:
[----:B-----5:R-:W-:Y:S01]  /*18d0*/  STS [R3.X4+0x3100], R22 ;  /* 0x0031001603007388 */ /* 0x020fe20000004800 */
[C---:B------:R-:W-:Y:S01]  /*18e0*/  ISETP.GT.AND P0, PT, R3.reuse, 0xe1, PT ;  /* 0x000000e10300780c */ /* 0x040fe20003f04270 */
[----:B------:R-:W-:Y:S02]  /*18f0*/  BSSY B0, `(.L_x_4) ;  /* 0x0000032000007945 */ /* 0x000fe40003800000 */
[----:B------:R-:W-:Y:S04]  /*1900*/  STS [R3.X4+0x620], R0 ;  /* 0x0006200003007388 */ /* 0x000fe80000004800 */
        /* <DEDUP_REMOVED lines=12> */
[----:B------:R0:W-:Y:S02]  /*19d0*/  STS [R3.X4+0xc40], R2 ;  /* 0x000c400203007388 */ /* 0x0001e40000004800 */
[----:B0-----:R-:W-:Y:S01]  /*19e0*/  IMAD.SHL.U32 R2, R3, 0x4, RZ ;  /* 0x0000000403027824 */ /* 0x001fe200078e00ff */
[----:B------:R-:W-:Y:S05]  /*19f0*/  @P0 BRA `(.L_x_5) ;  /* 0x0000021000000947 */ /* 0x000fea0003800000 */
[----:B------:R-:W-:Y:S01]  /*1a00*/  IADD3 R5, R3, 0x2, RZ ;  /* 0x0000000203057810 */ /* 0x000fe20007ffe0ff */
[----:B------:R-:W-:Y:S01]  /*1a10*/  BSSY B1, `(.L_x_6) ;  /* 0x000001e000017945 */ /* 0x000fe20003800000 */
[----:B------:R-:W-:-:S05]  /*1a20*/  MOV R4, RZ ;  /* 0x000000ff00047202 */ /* 0x000fca0000000f00 */
[----:B------:R-:W-:-:S04]  /*1a30*/  IMAD.HI R0, R5, -0x7047dc11, R4 ;  /* 0x8fb823ef05007827 */ /* 0x000fc800078e0204 */
[----:B------:R-:W-:Y:S01]  /*1a40*/  IMAD.MOV.U32 R4, RZ, RZ, RZ ;  /* 0x000000ffff047224 */ /* 0x000fe200078e00ff */
[----:B------:R-:W-:-:S04]  /*1a50*/  SHF.R.U32.HI R7, RZ, 0x1f, R0 ;  /* 0x0000001fff077819 */ /* 0x000fc80000011600 */
[----:B------:R-:W-:-:S05]  /*1a60*/  LEA.HI.SX32 R7, R0, R7, 0x1b ;  /* 0x0000000700077211 */ /* 0x000fca00078fdaff */
[----:B------:R-:W-:-:S05]  /*1a70*/  IMAD R7, R7, -0x39, R5 ;  /* 0xffffffc707077824 */ /* 0x000fca00078e0205 */
[----:B------:R-:W-:-:S13]  /*1a80*/  ISETP.GE.AND P0, PT, R7, 0x1, PT ;  /* 0x000000010700780c */ /* 0x000fda0003f06270 */
[----:B------:R-:W-:Y:S05]  /*1a90*/  @!P0 BRA `(.L_x_7) ;  /* 0x0000015000008947 */ /* 0x000fea0003800000 */
[C---:B------:R-:W-:Y:S01]  /*1aa0*/  IADD3 R4, R3.reuse, 0xbcf, RZ ;  /* 0x00000bcf03047810 */ /* 0x040fe20007ffe0ff */
[----:B------:R-:W0:Y:S01]  /*1ab0*/  S2R R8, SR_CTAID.X ;  /* 0x0000000000087919 */ /* 0x000e220000002500 */
[----:B------:R-:W-:-:S03]  /*1ac0*/  IADD3 R0, R3, 0x1880, RZ ;  /* 0x0000188003007810 */ /* 0x000fc60007ffe0ff */
[----:B------:R-:W-:-:S04]  /*1ad0*/  IMAD.HI R5, R4, 0xa15e793, RZ ;  /* 0x0a15e79304057827 */ /* 0x000fc800078e02ff */
[----:B------:R-:W-:Y:S01]  /*1ae0*/  IMAD.HI R0, R0, 0xa15e793, RZ ;  /* 0x0a15e79300007827 */ /* 0x000fe200078e02ff */
[----:B------:R-:W-:-:S04]  /*1af0*/  SHF.R.U32.HI R6, RZ, 0x1f, R5 ;  /* 0x0000001fff067819 */ /* 0x000fc80000011605 */
[----:B------:R-:W-:-:S05]  /*1b00*/  LEA.HI.SX32 R5, R5, R6, 0x19 ;  /* 0x0000000605057211 */ /* 0x000fca00078fcaff */
[----:B------:R-:W-:Y:S01]  /*1b10*/  IMAD R5, R5, -0xcb1, R4 ;  /* 0xfffff34f05057824 */ /* 0x000fe200078e0204 */
[----:B------:R-:W-:Y:S01]  /*1b20*/  HFMA2.MMA R4, -RZ, RZ, 0, 0 ;  /* 0x00000000ff047435 */ /* 0x000fe200000001ff */
[----:B0-----:R-:W-:Y:S01]  /*1b30*/  IMAD R6, R8, 0x1880, R7 ;  /* 0x0000188008067824 */ /* 0x001fe200078e0207 */
[----:B------:R-:W-:-:S08]  /*1b40*/  SHF.R.U32.HI R7, RZ, 0x1f, R0 ;  /* 0x0000001fff077819 */ /* 0x000fd00000011600 */
[----:B------:R-:W-:Y:S01]  /*1b50*/  IMAD.HI R4, R5, -0x7047dc11, R4 ;  /* 0x8fb823ef05047827 */ /* 0x000fe200078e0204 */
[----:B------:R-:W-:Y:S02]  /*1b60*/  IADD3 R6, R6, -0x39, RZ ;  /* 0xffffffc706067810 */ /* 0x000fe40007ffe0ff */
[----:B------:R-:W-:Y:S02]  /*1b70*/  LEA.HI.SX32 R7, R0, R7, 0x19 ;  /* 0x0000000700077211 */ /* 0x000fe400078fcaff */
[----:B------:R-:W-:-:S03]  /*1b80*/  SHF.R.U32.HI R5, RZ, 0x1f, R4 ;  /* 0x0000001fff057819 */ /* 0x000fc60000011604 */
[----:B------:R-:W-:Y:S01]  /*1b90*/  IMAD R6, R7, 0xc40, R6 ;  /* 0x00000c4007067824 */ /* 0x000fe200078e0206 */
[----:B------:R-:W-:Y:S01]  /*1ba0*/  LEA.HI.SX32 R5, R4, R5, 0x1b ;  /* 0x0000000504057211 */ /* 0x000fe200078fdaff */
[----:B------:R-:W-:-:S04]  /*1bb0*/  IMAD.MOV.U32 R4, RZ, RZ, 0x4 ;  /* 0x00000004ff047424 */ /* 0x000fc800078e00ff */
[----:B------:R-:W-:-:S04]  /*1bc0*/  IMAD R5, R5, 0x38, R6 ;  /* 0x0000003805057824 */ /* 0x000fc800078e0206 */
[----:B------:R-:W-:-:S06]  /*1bd0*/  IMAD.WIDE R4, R5, R4, c[0x0][0x160] ;  /* 0x0000580005047625 */ /* 0x000fcc00078e0204 */
[----:B------:R0:W5:Y:S02]  /*1be0*/  LDG.E.CONSTANT R4, [R4.64] ;  /* 0x0000000404047981 */ /* 0x000164000c1e9900 */
.L_x_7:
[----:B------:R-:W-:Y:S05]  /*1bf0*/  BSYNC B1 ;  /* 0x0000000000017941 */ /* 0x000fea0003800000 */
.L_x_6:
[----:B-----5:R1:W-:Y:S02]  /*1c00*/  STS [R3.X4+0x6200], R4 ;  /* 0x0062000403007388 */ /* 0x0203e40000004800 */
.L_x_5:
[----:B------:R-:W-:Y:S05]  /*1c10*/  BSYNC B0 ;  /* 0x0000000000007941 */ /* 0x000fea0003800000 */
.L_x_4:
[----:B-1----:R-:W1:Y:S01]  /*1c20*/  S2R R4, SR_CTAID.X ;  /* 0x0000000000047919 */ /* 0x002e620000002500 */
[----:B------:R-:W-:Y:S02]  /*1c30*/  ISETP.GT.AND P0, PT, R3, 0x11, PT ;  /* 0x000000110300780c */ /* 0x000fe40003f04270 */
[----:B------:R-:W-:-:S11]  /*1c40*/  MOV R0, 0x4 ;  /* 0x0000000400007802 */ /* 0x000fd60000000f00 */
[----:B-1----:R-:W-:-:S04]  /*1c50*/  @!P0 IMAD R7, R4, 0x12, R3 ;  /* 0x0000001204078824 */ /* 0x002fc800078e0203 */
[----:B------:R-:W-:-:S05]  /*1c60*/  @!P0 IMAD.WIDE R6, R7, R0, c[0x0][0x168] ;  /* 0x00005a0007068625 */ /* 0x000fca00078e0200 */
[----:B------:R1:W2:Y:S01]  /*1c70*/  @!P0 LDG.E.CONSTANT R12, [R6.64] ;  /* 0x00000004060c8981 */ /* 0x0002a2000c1e9900 */
[----:B0-----:R-:W-:-:S05]  /*1c80*/  IMAD.HI R5, R3, 0x5397829d, RZ ;  /* 0x5397829d03057827 */ /* 0x001fca00078e02ff */
[----:B------:R-:W-:Y:S02]  /*1c90*/  SHF.R.U32.HI R8, RZ, 0x1f, R5 ;  /* 0x0000001fff087819 */ /* 0x000fe40000011605 */
[----:B-1----:R-:W-:Y:S01]  /*1ca0*/  MOV R7, R3 ;  /* 0x0000000300077202 */ /* 0x002fe20000000f00 */
[----:B------:R-:W-:Y:S01]  /*1cb0*/  IMAD.MOV.U32 R6, RZ, RZ, RZ ;  /* 0x000000ffff067224 */ /* 0x000fe200078e00ff */
[----:B------:R-:W-:-:S03]  /*1cc0*/  LEA.HI.SX32 R10, R5, R8, 0x1a ;  /* 0x00000008050a7211 */ /* 0x000fc600078fd2ff */
[----:B------:R-:W-:-:S05]  /*1cd0*/  IMAD.HI R9, R3, -0x6db6db6d, R6 ;  /* 0x9249249303097827 */ /* 0x000fca00078e0206 */
[----:B------:R-:W-:-:S04]  /*1ce0*/  SHF.R.U32.HI R8, RZ, 0x1f, R9 ;  /* 0x0000001fff087819 */ /* 0x000fc80000011609 */
[----:B------:R-:W-:Y:S01]  /*1cf0*/  LEA.HI R8, R9, R8, RZ, 0x1e ;  /* 0x0000000809087211 */ /* 0x000fe200078ff0ff */
[----:B------:R-:W-:-:S04]  /*1d00*/  IMAD R9, R10, -0xc4, R3 ;  /* 0xffffff3c0a097824 */ /* 0x000fc800078e0203 */
[----:B------:R-:W-:Y:S02]  /*1d10*/  IMAD R5, R8, -0x7, R3 ;  /* 0xfffffff908057824 */ /* 0x000fe400078e0203 */
[----:B------:R-:W-:-:S03]  /*1d20*/  IMAD.MOV.U32 R8, RZ, RZ, RZ ;  /* 0x000000ffff087224 */ /* 0x000fc600078e00ff */
[----:B------:R-:W-:Y:S01]  /*1d30*/  SHF.L.U32 R7, R5, 0x3, RZ ;  /* 0x0000000305077819 */ /* 0x000fe200000006ff */
[----:B------:R-:W-:-:S05]  /*1d40*/  IMAD.HI R8, R9, -0x6db6db6d, R8 ;  /* 0x9249249309087827 */ /* 0x000fca00078e0208 */
[----:B------:R-:W-:-:S04]  /*1d50*/  SHF.R.U32.HI R5, RZ, 0x1f, R8 ;  /* 0x0000001fff057819 */ /* 0x000fc80000011608 */
[----:B------:R-:W-:Y:S01]  /*1d60*/  LEA.HI.SX32 R8, R8, R5, 0x1e ;  /* 0x0000000508087211 */ /* 0x000fe200078ff2ff */
[C---:B------:R-:W-:Y:S02]  /*1d70*/  IMAD R5, R10.reuse, 0xcb1, R7 ;  /* 0x00000cb10a057824 */ /* 0x040fe400078e0207 */
[----:B------:R-:W-:Y:S02]  /*1d80*/  IMAD R7, R10, 0x24, RZ ;  /* 0x000000240a077824 */ /* 0x000fe400078e02ff */
[----:B------:R-:W-:Y:S01]  /*1d90*/  IMAD R8, R8, 0x72, R5 ;  /* 0x0000007208087824 */ /* 0x000fe200078e0205 */
[----:B--2---:R-:W-:Y:S04]  /*1da0*/  @!P0 STS [R3.X4+0x6588], R12 ;  /* 0x0065880c03008388 */ /* 0x004fe80000004800 */
[----:B------:R-:W-:Y:S06]  /*1db0*/  BAR.SYNC 0x0 ;  /* 0x0000000000007b1d */ /* 0x000fec0000000000 */
[----:B------:R-:W-:Y:S04]  /*1dc0*/  LDS R22, [R7+0x6588] ;  /* 0x0065880007167984 */ /* 0x000fe80000000800 */
[----:B------:R-:W0:Y:S04]  /*1dd0*/  LDS R25, [R8.X4] ;  /* 0x0000000008197984 */ /* 0x000e280000004800 */
[----:B------:R-:W-:Y:S04]  /*1de0*/  LDS R10, [R7+0x658c] ;  /* 0x00658c00070a7984 */ /* 0x000fe80000000800 */
[----:B------:R-:W1:Y:S04]  /*1df0*/  LDS R24, [R8.X4+0x4] ;  /* 0x0000040008187984 */ /* 0x000e680000004800 */
[----:B------:R-:W2:Y:S04]  /*1e00*/  LDS R21, [R8.X4+0x8] ;  /* 0x0000080008157984 */ /* 0x000ea80000004800 */
[----:B------:R-:W3:Y:S04]  /*1e10*/  LDS R26, [R8.X4+0xc] ;  /* 0x00000c00081a7984 */ /* 0x000ee80000004800 */
[----:B------:R-:W4:Y:S04]  /*1e20*/  LDS R11, [R8.X4+0x10] ;  /* 0x00001000080b7984 */ /* 0x000f280000004800 */
[----:B------:R-:W5:Y:S04]  /*1e30*/  LDS R23, [R8.X4+0x14] ;  /* 0x0000140008177984 */ /* 0x000f680000004800 */
[----:B------:R-:W5:Y:S04]  /*1e40*/  LDS R13, [R8.X4+0x18] ;  /* 0x00001800080d7984 */ /* 0x000f680000004800 */
[----:B------:R-:W5:Y:S04]  /*1e50*/  LDS R18, [R7+0x6590] ;  /* 0x0065900007127984 */ /* 0x000f680000000800 */
[----:B------:R-:W-:Y:S04]  /*1e60*/  LDS R12, [R7+0x6594] ;  /* 0x00659400070c7984 */ /* 0x000fe80000000800 */
[----:B------:R-:W5:Y:S01]  /*1e70*/  LDS R5, [R8.X4+0xf4] ;  /* 0x0000f40008057984 */ /* 0x000f620000004800 */
[----:B0-----:R-:W-:-:S03]  /*1e80*/  FFMA R25, R22, R25, RZ ;  /* 0x0000001916197223 */ /* 0x001fc600000000ff */
[----:B------:R-:W0:Y:S04]  /*1e90*/  LDS R15, [R8.X4+0x1c] ;  /* 0x00001c00080f7984 */ /* 0x000e280000004800 */
[----:B------:R-:W-:Y:S01]  /*1ea0*/  LDS R9, [R7+0x6598] ;  /* 0x0065980007097984 */ /* 0x000fe20000000800 */
[----:B-1----:R-:W-:-:S03]  /*1eb0*/  FFMA R24, R10, R24, R25 ;  /* 0x000000180a187223 */ /* 0x002fc60000000019 */
[----:B------:R-:W1:Y:S01]  /*1ec0*/  LDS R17, [R8.X4+0xe4] ;  /* 0x0000e40008117984 */ /* 0x000e620000004800 */
[----:B--2---:R-:W-:-:S03]  /*1ed0*/  FFMA R25, R22, R21, RZ ;  /* 0x0000001516197223 */ /* 0x004fc600000000ff */
[----:B------:R-:W2:Y:S01]  /*1ee0*/  LDS R14, [R8.X4+0xf8] ;  /* 0x0000f800080e7984 */ /* 0x000ea20000004800 */
[----:B---3--:R-:W-:-:S03]  /*1ef0*/  FFMA R25, R10, R26, R25 ;  /* 0x0000001a0a197223 */ /* 0x008fc60000000019 */
[----:B------:R-:W3:Y:S01]  /*1f00*/  LDS R3, [R8.X4+0xec] ;  /* 0x0000ec0008037984 */ /* 0x000ee20000004800 */
[----:B----4-:R-:W-:-:S03]  /*1f10*/  FFMA R26, R22, R11, RZ ;  /* 0x0000000b161a7223 */ /* 0x010fc600000000ff */
[----:B------:R-:W4:Y:S01]  /*1f20*/  LDS R19, [R8.X4+0x20] ;  /* 0x0000200008137984 */ /* 0x000f220000004800 */
[----:B-----5:R-:W-:-:S03]  /*1f30*/  FFMA R23, R10, R23, R26 ;  /* 0x000000170a177223 */ /* 0x020fc6000000001a */
[----:B------:R-:W5:Y:S01]  /*1f40*/  LDS R20, [R8.X4+0xe8] ;  /* 0x0000e80008147984 */ /* 0x000f620000004800 */
[----:B------:R-:W-:-:S03]  /*1f50*/  FFMA R22, R22, R13, RZ ;  /* 0x0000000d16167223 */ /* 0x000fc600000000ff */
[----:B------:R-:W5:Y:S01]  /*1f60*/  LDS R16, [R8.X4+0xf0] ;  /* 0x0000f00008107984 */ /* 0x000f620000004800 */
[C---:B------:R-:W-:Y:S02]  /*1f70*/  FFMA R23, R18.reuse, R13, R23 ;  /* 0x0000000d12177223 */ /* 0x040fe40000000017 */
[C---:B------:R-:W-:Y:S01]  /*1f80*/  FFMA R25, R18.reuse, R11, R25 ;  /* 0x0000000b12197223 */ /* 0x040fe20000000019 */
[----:B------:R-:W5:Y:S01]  /*1f90*/  LDS R6, [R8.X4+0xfc] ;  /* 0x0000fc0008067984 */ /* 0x000f620000004800 */
[----:B------:R-:W-:Y:S02]  /*1fa0*/  FFMA R24, R18, R21, R24 ;  /* 0x0000001512187223 */ /* 0x000fe40000000018 */
[----:B------:R-:W-:Y:S01]  /*1fb0*/  FFMA R11, R12, R5, R23 ;  /* 0x000000050c0b7223 */ /* 0x000fe20000000017 */
[----:B------:R-:W5:Y:S01]  /*1fc0*/  LDS R27, [R8.X4+0x100] ;  /* 0x00010000081b7984 */ /* 0x000f620000004800 */
[----:B0-----:R-:W-:-:S03]  /*1fd0*/  FFMA R15, R10, R15, R22 ;  /* 0x0000000f0a0f7223 */ /* 0x001fc60000000016 */
[----:B------:R-:W-:Y:S04]  /*1fe0*/  LDS R13, [R7+0x65a0] ;  /* 0x0065a000070d7984 */ /* 0x000fe80000000800 */
[----:B------:R-:W-:Y:S01]  /*1ff0*/  LDS R22, [R8.X4+0x1d8] ;  /* 0x0001d80008167984 */ /* 0x000fe20000004800 */
[----:B-1----:R-:W-:-:S03]  /*2000*/  FFMA R10, R12, R17, R24 ;  /* 0x000000110c0a7223 */ /* 0x002fc60000000018 */
[----:B------:R-:W-:Y:S01]  /*2010*/  LDS R21, [R8.X4+0x1d4] ;  /* 0x0001d40008157984 */ /* 0x000fe20000004800 */
[----:B--2---:R-:W-:-:S03]  /*2020*/  FFMA R11, R9, R14, R11 ;  /* 0x0000000e090b7223 */ /* 0x004fc6000000000b */
[----:B------:R-:W-:Y:S01]  /*2030*/  LDS R17, [R8.X4+0x104] ;  /* 0x0001040008117984 */ /* 0x000fe20000004800 */
[----:B---3--:R-:W-:-:S03]  /*2040*/  FFMA R25, R12, R3, R25 ;  /* 0x000000030c197223 */ /* 0x008fc60000000019 */
[----:B------:R-:W0:Y:S01]  /*2050*/  LDS R14, [R7+0x659c] ;  /* 0x00659c00070e7984 */ /* 0x000e220000000800 */
[----:B----4-:R-:W-:-:S03]  /*2060*/  FFMA R15, R18, R19, R15 ;  /* 0x00000013120f7223 */ /* 0x010fc6000000000f */
[----:B------:R-:W-:Y:S01]  /*2070*/  LDS R24, [R8.X4+0x1e0] ;  /* 0x0001e00008187984 */ /* 0x000fe20000004800 */
[----:B-----5:R-:W-:-:S03]  /*2080*/  FFMA R10, R9, R20, R10 ;  /* 0x00000014090a7223 */ /* 0x020fc6000000000a */
[----:B------:R-:W1:Y:S01]  /*2090*/  LDS R18, [R8.X4+0x1c8] ;  /* 0x0001c80008127984 */ /* 0x000e620000004800 */
[----:B------:R-:W-:-:S03]  /*20a0*/  FFMA R16, R9, R16, R25 ;  /* 0x0000001009107223 */ /* 0x000fc60000000019 */
[----:B------:R-:W2:Y:S01]  /*20b0*/  LDS R20, [R8.X4+0x1d0] ;  /* 0x0001d00008147984 */ /* 0x000ea20000004800 */
[----:B------:R-:W-:-:S03]  /*20c0*/  FFMA R28, R12, R6, R15 ;  /* 0x000000060c1c7223 */ /* 0x000fc6000000000f */
[----:B------:R-:W-:Y:S04]  /*20d0*/  LDS R19, [R8.X4+0x1cc] ;  /* 0x0001cc0008137984 */ /* 0x000fe80000004800 */
[----:B------:R-:W3:Y:S01]  /*20e0*/  LDS R12, [R7+0x65a4] ;  /* 0x0065a400070c7984 */ /* 0x000ee20000000800 */
[----:B------:R-:W-:-:S03]  /*20f0*/  FFMA R27, R9, R27, R28 ;  /* 0x0000001b091b7223 */ /* 0x000fc6000000001c */
[----:B------:R-:W4:Y:S04]  /*2100*/  LDS R23, [R8.X4+0x1dc] ;  /* 0x0001dc0008177984 */ /* 0x000f280000004800 */
[----:B------:R-:W5:Y:S04]  /*2110*/  LDS R25, [R8.X4+0x1e4] ;  /* 0x0001e40008197984 */ /* 0x000f680000004800 */
[----:B------:R0:W5:Y:S04]  /*2120*/  LDS R15, [R7+0x65a8] ;  /* 0x0065a800070f7984 */ /* 0x0001680000000800 */
[----:B------:R-:W5:Y:S01]  /*2130*/  LDS R26, [R8.X4+0x1e8] ;  /* 0x0001e800081a7984 */ /* 0x000f620000004800 */
[----:B0-----:R-:W-:-:S02]  /*2140*/  FFMA R10, R14, R3, R10 ;  /* 0x000000030e0a7223 */ /* 0x001fc4000000000a */
[C---:B------:R-:W-:Y:S02]  /*2150*/  FFMA R16, R14.reuse, R5, R16 ;  /* 0x000000050e107223 */ /* 0x040fe40000000010 */
[C---:B------:R-:W-:Y:S02]  /*2160*/  FFMA R11, R14.reuse, R6, R11 ;  /* 0x000000060e0b7223 */ /* 0x040fe4000000000b */
[----:B------:R-:W-:Y:S02]  /*2170*/  FFMA R17, R14, R17, R27 ;  /* 0x000000110e117223 */ /* 0x000fe4000000001b */
[C---:B-1----:R-:W-:Y:S02]  /*2180*/  FFMA R10, R13.reuse, R18, R10 ;  /* 0x000000120d0a7223 */ /* 0x042fe4000000000a */
[C---:B------:R-:W-:Y:S02]  /*2190*/  FFMA R11, R13.reuse, R22, R11 ;  /* 0x000000160d0b7223 */ /* 0x040fe4000000000b */
[----:B--2---:R-:W-:-:S02]  /*21a0*/  FFMA R16, R13, R20, R16 ;  /* 0x000000140d107223 */ /* 0x004fc40000000010 */
[----:B------:R-:W-:Y:S02]  /*21b0*/  FFMA R17, R13, R24, R17 ;  /* 0x000000180d117223 */ /* 0x000fe40000000011 */
[----:B------:R-:W-:Y:S02]  /*21c0*/  IMAD R7, R4, 0x620, R2 ;  /* 0x0000062004077824 */ /* 0x000fe400078e0202 */
[C---:B---3--:R-:W-:Y:S02]  /*21d0*/  FFMA R10, R12.reuse, R19, R10 ;  /* 0x000000130c0a7223 */ /* 0x048fe4000000000a */
[C---:B------:R-:W-:Y:S02]  /*21e0*/  FFMA R16, R12.reuse, R21, R16 ;  /* 0x000000150c107223 */ /* 0x040fe40000000010 */
[----:B----4-:R-:W-:Y:S02]  /*21f0*/  FFMA R11, R12, R23, R11 ;  /* 0x000000170c0b7223 */ /* 0x010fe4000000000b */
[----:B------:R-:W-:-:S04]  /*2200*/  IMAD.WIDE R2, R7, R0, c[0x0][0x170] ;  /* 0x00005c0007027625 */ /* 0x000fc800078e0200 */
[----:B-----5:R-:W-:Y:S02]  /*2210*/  FFMA R17, R12, R25, R17 ;  /* 0x000000190c117223 */ /* 0x020fe40000000011 */
[C---:B------:R-:W-:Y:S02]  /*2220*/  FFMA R10, R15.reuse, R20, R10 ;  /* 0x000000140f0a7223 */ /* 0x040fe4000000000a */
[C---:B------:R-:W-:Y:S02]  /*2230*/  FFMA R16, R15.reuse, R22, R16 ;  /* 0x000000160f107223 */ /* 0x040fe40000000010 */
[C---:B------:R-:W-:Y:S01]  /*2240*/  FFMA R11, R15.reuse, R24, R11 ;  /* 0x000000180f0b7223 */ /* 0x040fe2000000000b */
[----:B------:R-:W-:Y:S01]  /*2250*/  FMNMX R5, RZ, R10, !PT ;  /* 0x0000000aff057209 */ /* 0x000fe20007800000 */
[----:B------:R-:W-:Y:S01]  /*2260*/  FFMA R17, R15, R26, R17 ;  /* 0x0000001a0f117223 */ /* 0x000fe20000000011 */
[----:B------:R-:W-:Y:S02]  /*2270*/  FMNMX R7, RZ, R16, !PT ;  /* 0x00000010ff077209 */ /* 0x000fe40007800000 */
[----:B------:R-:W-:Y:S01]  /*2280*/  FMNMX R11, RZ, R11, !PT ;  /* 0x0000000bff0b7209 */ /* 0x000fe20007800000 */
[----:B------:R-:W-:Y:S01]  /*2290*/  STG.E [R2.64], R5 ;  /* 0x0000000502007986 */ /* 0x000fe2000c101904 */
[----:B------:R-:W-:-:S03]  /*22a0*/  FMNMX R17, RZ, R17, !PT ;  /* 0x00000011ff117209 */ /* 0x000fc60007800000 */
[----:B------:R-:W-:Y:S04]  /*22b0*/  STG.E [R2.64+0x4], R7 ;  /* 0x0000040702007986 */ /* 0x000fe8000c101904 */
[----:B------:R-:W-:Y:S04]  /*22c0*/  STG.E [R2.64+0x8], R11 ;  /* 0x0000080b02007986 */ /* 0x000fe8000c101904 */
[----:B------:R-:W-:Y:S01]  /*22d0*/  STG.E [R2.64+0xc], R17 ;  /* 0x00000c1102007986 */ /* 0x000fe2000c101904 */
[----:B------:R-:W-:Y:S05]  /*22e0*/  EXIT ;  /* 0x000000000000794d */ /* 0x000fea0003800000 */
.L_x_8:
[----:B------:R-:W-:-:S00]  /*22f0*/  BRA `(.L_x_8) ;  /* 0xfffffff000007947 */ /* 0x000fc0000383ffff */
[----:B------:R-:W-:-:S00]  /*2300*/  NOP ;  /* 0x0000000000007918 */ /* 0x000fc00000000000 */
[----:B------:R-:W-:-:S00]  /*2310*/  NOP ;  /* 0x0000000000007918 */ /* 0x000fc00000000000 */
[----:B------:R-:W-:-:S00]  /*2320*/  NOP ;  /* 0x0000000000007918 */ /* 0x000fc00000000000 */
[----:B------:R-:W-:-:S00]  /*2330*/  NOP ;  /* 0x0000000000007918 */ /* 0x000fc00000000000 */
[----:B------:R-:W-:-:S00]  /*2340*/  NOP ;  /* 0x0000000000007918 */ /* 0x000fc00000000000 */
[----:B------:R-:W-:-:S00]  /*2350*/  NOP ;  /* 0x0000000000007918 */ /* 0x000fc00000000000 */
[----:B------:R-:W-:-:S00]  /*2360*/  NOP ;  /* 0x0000000000007918 */ /* 0x000fc00000000000 */
[----:B------:R-:W-:-:S00]  /*2370*/  NOP ;  /* 0x0000000000007918 */ /* 0x000fc00000000000 */
.L_x_9:


//--------------------- .nv.shared.candidate4     --------------------------
	.section	.nv.shared.candidate4,"aw",@nobits
	.align	4
.nv.shared.candidate4:
	.zero		26064
